//
// Generated by NVIDIA NVVM Compiler
//
// Compiler Build ID: CL-36424714
// Cuda compilation tools, release 13.0, V13.0.88
// Based on NVVM 20.0.0
//

.version 9.0
.target sm_100
.address_size 64

	// .globl	_Z12gpu_isfinitePfS_l

.visible .entry _Z12gpu_isfinitePfS_l(
	.param .u64 .ptr .align 1 _Z12gpu_isfinitePfS_l_param_0,
	.param .u64 .ptr .align 1 _Z12gpu_isfinitePfS_l_param_1,
	.param .u64 _Z12gpu_isfinitePfS_l_param_2
)
{
	.reg .pred 	%p<3>;
	.reg .b32 	%r<5>;
	.reg .b32 	%f<4>;
	.reg .b64 	%rd<10>;

	ld.param.u64 	%rd2, [_Z12gpu_isfinitePfS_l_param_0];
	ld.param.u64 	%rd3, [_Z12gpu_isfinitePfS_l_param_1];
	ld.param.u64 	%rd4, [_Z12gpu_isfinitePfS_l_param_2];
	mov.u32 	%r1, %ctaid.x;
	mov.u32 	%r2, %ntid.x;
	mov.u32 	%r3, %tid.x;
	mad.lo.s32 	%r4, %r1, %r2, %r3;
	cvt.u64.u32 	%rd1, %r4;
	setp.le.s64 	%p1, %rd4, %rd1;
	@%p1 bra 	$L__BB0_2;
	cvta.to.global.u64 	%rd5, %rd2;
	cvta.to.global.u64 	%rd6, %rd3;
	shl.b64 	%rd7, %rd1, 2;
	add.s64 	%rd8, %rd5, %rd7;
	ld.global.f32 	%f1, [%rd8];
	abs.f32 	%f2, %f1;
	setp.ne.f32 	%p2, %f2, 0f7F800000;
	selp.f32 	%f3, 0f3F800000, 0f00000000, %p2;
	add.s64 	%rd9, %rd6, %rd7;
	st.global.f32 	[%rd9], %f3;
$L__BB0_2:
	ret;

}
	// .globl	_Z9gpu_isinfPfS_l
.visible .entry _Z9gpu_isinfPfS_l(
	.param .u64 .ptr .align 1 _Z9gpu_isinfPfS_l_param_0,
	.param .u64 .ptr .align 1 _Z9gpu_isinfPfS_l_param_1,
	.param .u64 _Z9gpu_isinfPfS_l_param_2
)
{
	.reg .pred 	%p<3>;
	.reg .b32 	%r<5>;
	.reg .b32 	%f<4>;
	.reg .b64 	%rd<10>;

	ld.param.u64 	%rd2, [_Z9gpu_isinfPfS_l_param_0];
	ld.param.u64 	%rd3, [_Z9gpu_isinfPfS_l_param_1];
	ld.param.u64 	%rd4, [_Z9gpu_isinfPfS_l_param_2];
	mov.u32 	%r1, %ctaid.x;
	mov.u32 	%r2, %ntid.x;
	mov.u32 	%r3, %tid.x;
	mad.lo.s32 	%r4, %r1, %r2, %r3;
	cvt.u64.u32 	%rd1, %r4;
	setp.le.s64 	%p1, %rd4, %rd1;
	@%p1 bra 	$L__BB1_2;
	cvta.to.global.u64 	%rd5, %rd2;
	cvta.to.global.u64 	%rd6, %rd3;
	shl.b64 	%rd7, %rd1, 2;
	add.s64 	%rd8, %rd5, %rd7;
	ld.global.f32 	%f1, [%rd8];
	abs.f32 	%f2, %f1;
	setp.eq.f32 	%p2, %f2, 0f7F800000;
	selp.f32 	%f3, 0f3F800000, 0f00000000, %p2;
	add.s64 	%rd9, %rd6, %rd7;
	st.global.f32 	[%rd9], %f3;
$L__BB1_2:
	ret;

}
	// .globl	_Z9gpu_isnanPfS_l
.visible .entry _Z9gpu_isnanPfS_l(
	.param .u64 .ptr .align 1 _Z9gpu_isnanPfS_l_param_0,
	.param .u64 .ptr .align 1 _Z9gpu_isnanPfS_l_param_1,
	.param .u64 _Z9gpu_isnanPfS_l_param_2
)
{
	.reg .pred 	%p<3>;
	.reg .b32 	%r<5>;
	.reg .b32 	%f<4>;
	.reg .b64 	%rd<10>;

	ld.param.u64 	%rd2, [_Z9gpu_isnanPfS_l_param_0];
	ld.param.u64 	%rd3, [_Z9gpu_isnanPfS_l_param_1];
	ld.param.u64 	%rd4, [_Z9gpu_isnanPfS_l_param_2];
	mov.u32 	%r1, %ctaid.x;
	mov.u32 	%r2, %ntid.x;
	mov.u32 	%r3, %tid.x;
	mad.lo.s32 	%r4, %r1, %r2, %r3;
	cvt.u64.u32 	%rd1, %r4;
	setp.le.s64 	%p1, %rd4, %rd1;
	@%p1 bra 	$L__BB2_2;
	cvta.to.global.u64 	%rd5, %rd2;
	cvta.to.global.u64 	%rd6, %rd3;
	shl.b64 	%rd7, %rd1, 2;
	add.s64 	%rd8, %rd5, %rd7;
	ld.global.f32 	%f1, [%rd8];
	abs.f32 	%f2, %f1;
	setp.nan.f32 	%p2, %f2, %f2;
	selp.f32 	%f3, 0f3F800000, 0f00000000, %p2;
	add.s64 	%rd9, %rd6, %rd7;
	st.global.f32 	[%rd9], %f3;
$L__BB2_2:
	ret;

}
	// .globl	_Z12gpu_isneginfPfS_l
.visible .entry _Z12gpu_isneginfPfS_l(
	.param .u64 .ptr .align 1 _Z12gpu_isneginfPfS_l_param_0,
	.param .u64 .ptr .align 1 _Z12gpu_isneginfPfS_l_param_1,
	.param .u64 _Z12gpu_isneginfPfS_l_param_2
)
{
	.reg .pred 	%p<4>;
	.reg .b32 	%r<5>;
	.reg .b32 	%f<5>;
	.reg .b64 	%rd<10>;

	ld.param.u64 	%rd2, [_Z12gpu_isneginfPfS_l_param_0];
	ld.param.u64 	%rd3, [_Z12gpu_isneginfPfS_l_param_1];
	ld.param.u64 	%rd4, [_Z12gpu_isneginfPfS_l_param_2];
	mov.u32 	%r1, %ctaid.x;
	mov.u32 	%r2, %ntid.x;
	mov.u32 	%r3, %tid.x;
	mad.lo.s32 	%r4, %r1, %r2, %r3;
	cvt.u64.u32 	%rd1, %r4;
	setp.le.s64 	%p1, %rd4, %rd1;
	@%p1 bra 	$L__BB3_2;
	cvta.to.global.u64 	%rd5, %rd3;
	cvta.to.global.u64 	%rd6, %rd2;
	shl.b64 	%rd7, %rd1, 2;
	add.s64 	%rd8, %rd6, %rd7;
	ld.global.f32 	%f1, [%rd8];
	abs.f32 	%f2, %f1;
	setp.neu.f32 	%p2, %f2, 0f7F800000;
	setp.lt.f32 	%p3, %f1, 0f00000000;
	selp.f32 	%f3, 0f3F800000, 0f00000000, %p3;
	selp.f32 	%f4, 0f00000000, %f3, %p2;
	add.s64 	%rd9, %rd5, %rd7;
	st.global.f32 	[%rd9], %f4;
$L__BB3_2:
	ret;

}
	// .globl	_Z12gpu_isposinfPfS_l
.visible .entry _Z12gpu_isposinfPfS_l(
	.param .u64 .ptr .align 1 _Z12gpu_isposinfPfS_l_param_0,
	.param .u64 .ptr .align 1 _Z12gpu_isposinfPfS_l_param_1,
	.param .u64 _Z12gpu_isposinfPfS_l_param_2
)
{
	.reg .pred 	%p<4>;
	.reg .b32 	%r<5>;
	.reg .b32 	%f<5>;
	.reg .b64 	%rd<10>;

	ld.param.u64 	%rd2, [_Z12gpu_isposinfPfS_l_param_0];
	ld.param.u64 	%rd3, [_Z12gpu_isposinfPfS_l_param_1];
	ld.param.u64 	%rd4, [_Z12gpu_isposinfPfS_l_param_2];
	mov.u32 	%r1, %ctaid.x;
	mov.u32 	%r2, %ntid.x;
	mov.u32 	%r3, %tid.x;
	mad.lo.s32 	%r4, %r1, %r2, %r3;
	cvt.u64.u32 	%rd1, %r4;
	setp.le.s64 	%p1, %rd4, %rd1;
	@%p1 bra 	$L__BB4_2;
	cvta.to.global.u64 	%rd5, %rd3;
	cvta.to.global.u64 	%rd6, %rd2;
	shl.b64 	%rd7, %rd1, 2;
	add.s64 	%rd8, %rd6, %rd7;
	ld.global.f32 	%f1, [%rd8];
	abs.f32 	%f2, %f1;
	setp.neu.f32 	%p2, %f2, 0f7F800000;
	setp.gt.f32 	%p3, %f1, 0f00000000;
	selp.f32 	%f3, 0f3F800000, 0f00000000, %p3;
	selp.f32 	%f4, 0f00000000, %f3, %p2;
	add.s64 	%rd9, %rd5, %rd7;
	st.global.f32 	[%rd9], %f4;
$L__BB4_2:
	ret;

}
	// .globl	_Z15gpu_logical_andPfS_S_l
.visible .entry _Z15gpu_logical_andPfS_S_l(
	.param .u64 .ptr .align 1 _Z15gpu_logical_andPfS_S_l_param_0,
	.param .u64 .ptr .align 1 _Z15gpu_logical_andPfS_S_l_param_1,
	.param .u64 .ptr .align 1 _Z15gpu_logical_andPfS_S_l_param_2,
	.param .u64 _Z15gpu_logical_andPfS_S_l_param_3
)
{
	.reg .pred 	%p<5>;
	.reg .b32 	%r<6>;
	.reg .b32 	%f<4>;
	.reg .b64 	%rd<13>;

	ld.param.u64 	%rd2, [_Z15gpu_logical_andPfS_S_l_param_0];
	ld.param.u64 	%rd3, [_Z15gpu_logical_andPfS_S_l_param_1];
	ld.param.u64 	%rd4, [_Z15gpu_logical_andPfS_S_l_param_2];
	ld.param.u64 	%rd5, [_Z15gpu_logical_andPfS_S_l_param_3];
	mov.u32 	%r1, %ctaid.x;
	mov.u32 	%r2, %ntid.x;
	mov.u32 	%r3, %tid.x;
	mad.lo.s32 	%r4, %r1, %r2, %r3;
	cvt.u64.u32 	%rd1, %r4;
	setp.le.s64 	%p1, %rd5, %rd1;
	@%p1 bra 	$L__BB5_2;
	cvta.to.global.u64 	%rd6, %rd2;
	cvta.to.global.u64 	%rd7, %rd3;
	cvta.to.global.u64 	%rd8, %rd4;
	shl.b64 	%rd9, %rd1, 2;
	add.s64 	%rd10, %rd6, %rd9;
	ld.global.f32 	%f1, [%rd10];
	setp.neu.f32 	%p2, %f1, 0f00000000;
	add.s64 	%rd11, %rd7, %rd9;
	ld.global.f32 	%f2, [%rd11];
	setp.neu.f32 	%p3, %f2, 0f00000000;
	and.pred  	%p4, %p2, %p3;
	selp.u32 	%r5, 1, 0, %p4;
	cvt.rn.f32.u32 	%f3, %r5;
	add.s64 	%rd12, %rd8, %rd9;
	st.global.f32 	[%rd12], %f3;
$L__BB5_2:
	ret;

}
	// .globl	_Z14gpu_logical_orPfS_S_l
.visible .entry _Z14gpu_logical_orPfS_S_l(
	.param .u64 .ptr .align 1 _Z14gpu_logical_orPfS_S_l_param_0,
	.param .u64 .ptr .align 1 _Z14gpu_logical_orPfS_S_l_param_1,
	.param .u64 .ptr .align 1 _Z14gpu_logical_orPfS_S_l_param_2,
	.param .u64 _Z14gpu_logical_orPfS_S_l_param_3
)
{
	.reg .pred 	%p<5>;
	.reg .b32 	%r<6>;
	.reg .b32 	%f<4>;
	.reg .b64 	%rd<13>;

	ld.param.u64 	%rd2, [_Z14gpu_logical_orPfS_S_l_param_0];
	ld.param.u64 	%rd3, [_Z14gpu_logical_orPfS_S_l_param_1];
	ld.param.u64 	%rd4, [_Z14gpu_logical_orPfS_S_l_param_2];
	ld.param.u64 	%rd5, [_Z14gpu_logical_orPfS_S_l_param_3];
	mov.u32 	%r1, %ctaid.x;
	mov.u32 	%r2, %ntid.x;
	mov.u32 	%r3, %tid.x;
	mad.lo.s32 	%r4, %r1, %r2, %r3;
	cvt.u64.u32 	%rd1, %r4;
	setp.le.s64 	%p1, %rd5, %rd1;
	@%p1 bra 	$L__BB6_2;
	cvta.to.global.u64 	%rd6, %rd2;
	cvta.to.global.u64 	%rd7, %rd3;
	cvta.to.global.u64 	%rd8, %rd4;
	shl.b64 	%rd9, %rd1, 2;
	add.s64 	%rd10, %rd6, %rd9;
	ld.global.f32 	%f1, [%rd10];
	setp.neu.f32 	%p2, %f1, 0f00000000;
	add.s64 	%rd11, %rd7, %rd9;
	ld.global.f32 	%f2, [%rd11];
	setp.neu.f32 	%p3, %f2, 0f00000000;
	or.pred  	%p4, %p2, %p3;
	selp.u32 	%r5, 1, 0, %p4;
	cvt.rn.f32.u32 	%f3, %r5;
	add.s64 	%rd12, %rd8, %rd9;
	st.global.f32 	[%rd12], %f3;
$L__BB6_2:
	ret;

}
	// .globl	_Z15gpu_logical_notPfS_l
.visible .entry _Z15gpu_logical_notPfS_l(
	.param .u64 .ptr .align 1 _Z15gpu_logical_notPfS_l_param_0,
	.param .u64 .ptr .align 1 _Z15gpu_logical_notPfS_l_param_1,
	.param .u64 _Z15gpu_logical_notPfS_l_param_2
)
{
	.reg .pred 	%p<3>;
	.reg .b32 	%r<5>;
	.reg .b32 	%f<3>;
	.reg .b64 	%rd<10>;

	ld.param.u64 	%rd2, [_Z15gpu_logical_notPfS_l_param_0];
	ld.param.u64 	%rd3, [_Z15gpu_logical_notPfS_l_param_1];
	ld.param.u64 	%rd4, [_Z15gpu_logical_notPfS_l_param_2];
	mov.u32 	%r1, %ctaid.x;
	mov.u32 	%r2, %ntid.x;
	mov.u32 	%r3, %tid.x;
	mad.lo.s32 	%r4, %r1, %r2, %r3;
	cvt.u64.u32 	%rd1, %r4;
	setp.le.s64 	%p1, %rd4, %rd1;
	@%p1 bra 	$L__BB7_2;
	cvta.to.global.u64 	%rd5, %rd2;
	cvta.to.global.u64 	%rd6, %rd3;
	shl.b64 	%rd7, %rd1, 2;
	add.s64 	%rd8, %rd5, %rd7;
	ld.global.f32 	%f1, [%rd8];
	setp.eq.f32 	%p2, %f1, 0f00000000;
	selp.f32 	%f2, 0f3F800000, 0f00000000, %p2;
	add.s64 	%rd9, %rd6, %rd7;
	st.global.f32 	[%rd9], %f2;
$L__BB7_2:
	ret;

}
	// .globl	_Z15gpu_logical_xorPfS_S_l
.visible .entry _Z15gpu_logical_xorPfS_S_l(
	.param .u64 .ptr .align 1 _Z15gpu_logical_xorPfS_S_l_param_0,
	.param .u64 .ptr .align 1 _Z15gpu_logical_xorPfS_S_l_param_1,
	.param .u64 .ptr .align 1 _Z15gpu_logical_xorPfS_S_l_param_2,
	.param .u64 _Z15gpu_logical_xorPfS_S_l_param_3
)
{
	.reg .pred 	%p<5>;
	.reg .b32 	%r<6>;
	.reg .b32 	%f<4>;
	.reg .b64 	%rd<13>;

	ld.param.u64 	%rd2, [_Z15gpu_logical_xorPfS_S_l_param_0];
	ld.param.u64 	%rd3, [_Z15gpu_logical_xorPfS_S_l_param_1];
	ld.param.u64 	%rd4, [_Z15gpu_logical_xorPfS_S_l_param_2];
	ld.param.u64 	%rd5, [_Z15gpu_logical_xorPfS_S_l_param_3];
	mov.u32 	%r1, %ctaid.x;
	mov.u32 	%r2, %ntid.x;
	mov.u32 	%r3, %tid.x;
	mad.lo.s32 	%r4, %r1, %r2, %r3;
	cvt.u64.u32 	%rd1, %r4;
	setp.le.s64 	%p1, %rd5, %rd1;
	@%p1 bra 	$L__BB8_2;
	cvta.to.global.u64 	%rd6, %rd2;
	cvta.to.global.u64 	%rd7, %rd3;
	cvta.to.global.u64 	%rd8, %rd4;
	shl.b64 	%rd9, %rd1, 2;
	add.s64 	%rd10, %rd6, %rd9;
	ld.global.f32 	%f1, [%rd10];
	setp.neu.f32 	%p2, %f1, 0f00000000;
	add.s64 	%rd11, %rd7, %rd9;
	ld.global.f32 	%f2, [%rd11];
	setp.neu.f32 	%p3, %f2, 0f00000000;
	xor.pred  	%p4, %p2, %p3;
	selp.u32 	%r5, 1, 0, %p4;
	cvt.rn.f32.u32 	%f3, %r5;
	add.s64 	%rd12, %rd8, %rd9;
	st.global.f32 	[%rd12], %f3;
$L__BB8_2:
	ret;

}
	// .globl	_Z12gpu_allclosePfS_ffblRb
.visible .entry _Z12gpu_allclosePfS_ffblRb(
	.param .u64 .ptr .align 1 _Z12gpu_allclosePfS_ffblRb_param_0,
	.param .u64 .ptr .align 1 _Z12gpu_allclosePfS_ffblRb_param_1,
	.param .f32 _Z12gpu_allclosePfS_ffblRb_param_2,
	.param .f32 _Z12gpu_allclosePfS_ffblRb_param_3,
	.param .u8 _Z12gpu_allclosePfS_ffblRb_param_4,
	.param .u64 _Z12gpu_allclosePfS_ffblRb_param_5,
	.param .u64 .ptr .align 1 _Z12gpu_allclosePfS_ffblRb_param_6
)
{
	.reg .pred 	%p<4>;
	.reg .b16 	%rs<3>;
	.reg .b32 	%r<5>;
	.reg .b32 	%f<9>;
	.reg .b64 	%rd<12>;

	ld.param.u64 	%rd3, [_Z12gpu_allclosePfS_ffblRb_param_0];
	ld.param.u64 	%rd4, [_Z12gpu_allclosePfS_ffblRb_param_1];
	ld.param.f32 	%f1, [_Z12gpu_allclosePfS_ffblRb_param_2];
	ld.param.f32 	%f2, [_Z12gpu_allclosePfS_ffblRb_param_3];
	ld.param.u64 	%rd5, [_Z12gpu_allclosePfS_ffblRb_param_5];
	ld.param.u64 	%rd6, [_Z12gpu_allclosePfS_ffblRb_param_6];
	cvta.to.global.u64 	%rd1, %rd6;
	mov.u32 	%r1, %ctaid.x;
	mov.u32 	%r2, %ntid.x;
	mov.u32 	%r3, %tid.x;
	mad.lo.s32 	%r4, %r1, %r2, %r3;
	cvt.u64.u32 	%rd2, %r4;
	setp.le.s64 	%p1, %rd5, %rd2;
	@%p1 bra 	$L__BB9_4;
	ld.global.u8 	%rs1, [%rd1];
	setp.eq.s16 	%p2, %rs1, 0;
	@%p2 bra 	$L__BB9_4;
	cvta.to.global.u64 	%rd7, %rd3;
	shl.b64 	%rd8, %rd2, 2;
	add.s64 	%rd9, %rd7, %rd8;
	ld.global.f32 	%f3, [%rd9];
	cvta.to.global.u64 	%rd10, %rd4;
	add.s64 	%rd11, %rd10, %rd8;
	ld.global.f32 	%f4, [%rd11];
	sub.f32 	%f5, %f3, %f4;
	abs.f32 	%f6, %f5;
	abs.f32 	%f7, %f4;
	fma.rn.f32 	%f8, %f1, %f7, %f2;
	setp.le.f32 	%p3, %f6, %f8;
	@%p3 bra 	$L__BB9_4;
	mov.b16 	%rs2, 0;
	st.global.u8 	[%rd1], %rs2;
$L__BB9_4:
	ret;

}
	// .globl	_Z11gpu_isclosePfS_S_ffbl
.visible .entry _Z11gpu_isclosePfS_S_ffbl(
	.param .u64 .ptr .align 1 _Z11gpu_isclosePfS_S_ffbl_param_0,
	.param .u64 .ptr .align 1 _Z11gpu_isclosePfS_S_ffbl_param_1,
	.param .u64 .ptr .align 1 _Z11gpu_isclosePfS_S_ffbl_param_2,
	.param .f32 _Z11gpu_isclosePfS_S_ffbl_param_3,
	.param .f32 _Z11gpu_isclosePfS_S_ffbl_param_4,
	.param .u8 _Z11gpu_isclosePfS_S_ffbl_param_5,
	.param .u64 _Z11gpu_isclosePfS_S_ffbl_param_6
)
{
	.reg .pred 	%p<3>;
	.reg .b32 	%r<5>;
	.reg .b32 	%f<10>;
	.reg .b64 	%rd<13>;

	ld.param.u64 	%rd2, [_Z11gpu_isclosePfS_S_ffbl_param_0];
	ld.param.u64 	%rd3, [_Z11gpu_isclosePfS_S_ffbl_param_1];
	ld.param.u64 	%rd4, [_Z11gpu_isclosePfS_S_ffbl_param_2];
	ld.param.f32 	%f1, [_Z11gpu_isclosePfS_S_ffbl_param_3];
	ld.param.f32 	%f2, [_Z11gpu_isclosePfS_S_ffbl_param_4];
	ld.param.u64 	%rd5, [_Z11gpu_isclosePfS_S_ffbl_param_6];
	mov.u32 	%r1, %ctaid.x;
	mov.u32 	%r2, %ntid.x;
	mov.u32 	%r3, %tid.x;
	mad.lo.s32 	%r4, %r1, %r2, %r3;
	cvt.u64.u32 	%rd1, %r4;
	setp.le.s64 	%p1, %rd5, %rd1;
	@%p1 bra 	$L__BB10_2;
	cvta.to.global.u64 	%rd6, %rd2;
	cvta.to.global.u64 	%rd7, %rd3;
	cvta.to.global.u64 	%rd8, %rd4;
	shl.b64 	%rd9, %rd1, 2;
	add.s64 	%rd10, %rd6, %rd9;
	ld.global.f32 	%f3, [%rd10];
	add.s64 	%rd11, %rd7, %rd9;
	ld.global.f32 	%f4, [%rd11];
	sub.f32 	%f5, %f3, %f4;
	abs.f32 	%f6, %f5;
	abs.f32 	%f7, %f4;
	fma.rn.f32 	%f8, %f1, %f7, %f2;
	setp.le.f32 	%p2, %f6, %f8;
	selp.f32 	%f9, 0f3F800000, 0f00000000, %p2;
	add.s64 	%rd12, %rd8, %rd9;
	st.global.f32 	[%rd12], %f9;
$L__BB10_2:
	ret;

}
	// .globl	_Z11gpu_greaterPfS_fl
.visible .entry _Z11gpu_greaterPfS_fl(
	.param .u64 .ptr .align 1 _Z11gpu_greaterPfS_fl_param_0,
	.param .u64 .ptr .align 1 _Z11gpu_greaterPfS_fl_param_1,
	.param .f32 _Z11gpu_greaterPfS_fl_param_2,
	.param .u64 _Z11gpu_greaterPfS_fl_param_3
)
{
	.reg .pred 	%p<3>;
	.reg .b32 	%r<5>;
	.reg .b32 	%f<4>;
	.reg .b64 	%rd<10>;

	ld.param.u64 	%rd2, [_Z11gpu_greaterPfS_fl_param_0];
	ld.param.u64 	%rd3, [_Z11gpu_greaterPfS_fl_param_1];
	ld.param.f32 	%f1, [_Z11gpu_greaterPfS_fl_param_2];
	ld.param.u64 	%rd4, [_Z11gpu_greaterPfS_fl_param_3];
	mov.u32 	%r1, %ctaid.x;
	mov.u32 	%r2, %ntid.x;
	mov.u32 	%r3, %tid.x;
	mad.lo.s32 	%r4, %r1, %r2, %r3;
	cvt.u64.u32 	%rd1, %r4;
	setp.le.s64 	%p1, %rd4, %rd1;
	@%p1 bra 	$L__BB11_2;
	cvta.to.global.u64 	%rd5, %rd2;
	cvta.to.global.u64 	%rd6, %rd3;
	shl.b64 	%rd7, %rd1, 2;
	add.s64 	%rd8, %rd5, %rd7;
	ld.global.f32 	%f2, [%rd8];
	setp.gt.f32 	%p2, %f2, %f1;
	selp.f32 	%f3, 0f3F800000, 0f00000000, %p2;
	add.s64 	%rd9, %rd6, %rd7;
	st.global.f32 	[%rd9], %f3;
$L__BB11_2:
	ret;

}
	// .globl	_Z11gpu_greaterPfS_S_l
.visible .entry _Z11gpu_greaterPfS_S_l(
	.param .u64 .ptr .align 1 _Z11gpu_greaterPfS_S_l_param_0,
	.param .u64 .ptr .align 1 _Z11gpu_greaterPfS_S_l_param_1,
	.param .u64 .ptr .align 1 _Z11gpu_greaterPfS_S_l_param_2,
	.param .u64 _Z11gpu_greaterPfS_S_l_param_3
)
{
	.reg .pred 	%p<3>;
	.reg .b32 	%r<5>;
	.reg .b32 	%f<4>;
	.reg .b64 	%rd<13>;

	ld.param.u64 	%rd2, [_Z11gpu_greaterPfS_S_l_param_0];
	ld.param.u64 	%rd3, [_Z11gpu_greaterPfS_S_l_param_1];
	ld.param.u64 	%rd4, [_Z11gpu_greaterPfS_S_l_param_2];
	ld.param.u64 	%rd5, [_Z11gpu_greaterPfS_S_l_param_3];
	mov.u32 	%r1, %ctaid.x;
	mov.u32 	%r2, %ntid.x;
	mov.u32 	%r3, %tid.x;
	mad.lo.s32 	%r4, %r1, %r2, %r3;
	cvt.u64.u32 	%rd1, %r4;
	setp.le.s64 	%p1, %rd5, %rd1;
	@%p1 bra 	$L__BB12_2;
	cvta.to.global.u64 	%rd6, %rd2;
	cvta.to.global.u64 	%rd7, %rd3;
	cvta.to.global.u64 	%rd8, %rd4;
	shl.b64 	%rd9, %rd1, 2;
	add.s64 	%rd10, %rd6, %rd9;
	ld.global.f32 	%f1, [%rd10];
	add.s64 	%rd11, %rd7, %rd9;
	ld.global.f32 	%f2, [%rd11];
	setp.gt.f32 	%p2, %f1, %f2;
	selp.f32 	%f3, 0f3F800000, 0f00000000, %p2;
	add.s64 	%rd12, %rd8, %rd9;
	st.global.f32 	[%rd12], %f3;
$L__BB12_2:
	ret;

}
	// .globl	_Z17gpu_greater_equalPfS_fl
.visible .entry _Z17gpu_greater_equalPfS_fl(
	.param .u64 .ptr .align 1 _Z17gpu_greater_equalPfS_fl_param_0,
	.param .u64 .ptr .align 1 _Z17gpu_greater_equalPfS_fl_param_1,
	.param .f32 _Z17gpu_greater_equalPfS_fl_param_2,
	.param .u64 _Z17gpu_greater_equalPfS_fl_param_3
)
{
	.reg .pred 	%p<3>;
	.reg .b32 	%r<5>;
	.reg .b32 	%f<4>;
	.reg .b64 	%rd<10>;

	ld.param.u64 	%rd2, [_Z17gpu_greater_equalPfS_fl_param_0];
	ld.param.u64 	%rd3, [_Z17gpu_greater_equalPfS_fl_param_1];
	ld.param.f32 	%f1, [_Z17gpu_greater_equalPfS_fl_param_2];
	ld.param.u64 	%rd4, [_Z17gpu_greater_equalPfS_fl_param_3];
	mov.u32 	%r1, %ctaid.x;
	mov.u32 	%r2, %ntid.x;
	mov.u32 	%r3, %tid.x;
	mad.lo.s32 	%r4, %r1, %r2, %r3;
	cvt.u64.u32 	%rd1, %r4;
	setp.le.s64 	%p1, %rd4, %rd1;
	@%p1 bra 	$L__BB13_2;
	cvta.to.global.u64 	%rd5, %rd2;
	cvta.to.global.u64 	%rd6, %rd3;
	shl.b64 	%rd7, %rd1, 2;
	add.s64 	%rd8, %rd5, %rd7;
	ld.global.f32 	%f2, [%rd8];
	setp.ge.f32 	%p2, %f2, %f1;
	selp.f32 	%f3, 0f3F800000, 0f00000000, %p2;
	add.s64 	%rd9, %rd6, %rd7;
	st.global.f32 	[%rd9], %f3;
$L__BB13_2:
	ret;

}
	// .globl	_Z17gpu_greater_equalPfS_S_l
.visible .entry _Z17gpu_greater_equalPfS_S_l(
	.param .u64 .ptr .align 1 _Z17gpu_greater_equalPfS_S_l_param_0,
	.param .u64 .ptr .align 1 _Z17gpu_greater_equalPfS_S_l_param_1,
	.param .u64 .ptr .align 1 _Z17gpu_greater_equalPfS_S_l_param_2,
	.param .u64 _Z17gpu_greater_equalPfS_S_l_param_3
)
{
	.reg .pred 	%p<3>;
	.reg .b32 	%r<5>;
	.reg .b32 	%f<4>;
	.reg .b64 	%rd<13>;

	ld.param.u64 	%rd2, [_Z17gpu_greater_equalPfS_S_l_param_0];
	ld.param.u64 	%rd3, [_Z17gpu_greater_equalPfS_S_l_param_1];
	ld.param.u64 	%rd4, [_Z17gpu_greater_equalPfS_S_l_param_2];
	ld.param.u64 	%rd5, [_Z17gpu_greater_equalPfS_S_l_param_3];
	mov.u32 	%r1, %ctaid.x;
	mov.u32 	%r2, %ntid.x;
	mov.u32 	%r3, %tid.x;
	mad.lo.s32 	%r4, %r1, %r2, %r3;
	cvt.u64.u32 	%rd1, %r4;
	setp.le.s64 	%p1, %rd5, %rd1;
	@%p1 bra 	$L__BB14_2;
	cvta.to.global.u64 	%rd6, %rd2;
	cvta.to.global.u64 	%rd7, %rd3;
	cvta.to.global.u64 	%rd8, %rd4;
	shl.b64 	%rd9, %rd1, 2;
	add.s64 	%rd10, %rd6, %rd9;
	ld.global.f32 	%f1, [%rd10];
	add.s64 	%rd11, %rd7, %rd9;
	ld.global.f32 	%f2, [%rd11];
	setp.ge.f32 	%p2, %f1, %f2;
	selp.f32 	%f3, 0f3F800000, 0f00000000, %p2;
	add.s64 	%rd12, %rd8, %rd9;
	st.global.f32 	[%rd12], %f3;
$L__BB14_2:
	ret;

}
	// .globl	_Z8gpu_lessPfS_fl
.visible .entry _Z8gpu_lessPfS_fl(
	.param .u64 .ptr .align 1 _Z8gpu_lessPfS_fl_param_0,
	.param .u64 .ptr .align 1 _Z8gpu_lessPfS_fl_param_1,
	.param .f32 _Z8gpu_lessPfS_fl_param_2,
	.param .u64 _Z8gpu_lessPfS_fl_param_3
)
{
	.reg .pred 	%p<3>;
	.reg .b32 	%r<5>;
	.reg .b32 	%f<4>;
	.reg .b64 	%rd<10>;

	ld.param.u64 	%rd2, [_Z8gpu_lessPfS_fl_param_0];
	ld.param.u64 	%rd3, [_Z8gpu_lessPfS_fl_param_1];
	ld.param.f32 	%f1, [_Z8gpu_lessPfS_fl_param_2];
	ld.param.u64 	%rd4, [_Z8gpu_lessPfS_fl_param_3];
	mov.u32 	%r1, %ctaid.x;
	mov.u32 	%r2, %ntid.x;
	mov.u32 	%r3, %tid.x;
	mad.lo.s32 	%r4, %r1, %r2, %r3;
	cvt.u64.u32 	%rd1, %r4;
	setp.le.s64 	%p1, %rd4, %rd1;
	@%p1 bra 	$L__BB15_2;
	cvta.to.global.u64 	%rd5, %rd2;
	cvta.to.global.u64 	%rd6, %rd3;
	shl.b64 	%rd7, %rd1, 2;
	add.s64 	%rd8, %rd5, %rd7;
	ld.global.f32 	%f2, [%rd8];
	setp.lt.f32 	%p2, %f2, %f1;
	selp.f32 	%f3, 0f3F800000, 0f00000000, %p2;
	add.s64 	%rd9, %rd6, %rd7;
	st.global.f32 	[%rd9], %f3;
$L__BB15_2:
	ret;

}
	// .globl	_Z8gpu_lessPfS_S_l
.visible .entry _Z8gpu_lessPfS_S_l(
	.param .u64 .ptr .align 1 _Z8gpu_lessPfS_S_l_param_0,
	.param .u64 .ptr .align 1 _Z8gpu_lessPfS_S_l_param_1,
	.param .u64 .ptr .align 1 _Z8gpu_lessPfS_S_l_param_2,
	.param .u64 _Z8gpu_lessPfS_S_l_param_3
)
{
	.reg .pred 	%p<3>;
	.reg .b32 	%r<5>;
	.reg .b32 	%f<4>;
	.reg .b64 	%rd<13>;

	ld.param.u64 	%rd2, [_Z8gpu_lessPfS_S_l_param_0];
	ld.param.u64 	%rd3, [_Z8gpu_lessPfS_S_l_param_1];
	ld.param.u64 	%rd4, [_Z8gpu_lessPfS_S_l_param_2];
	ld.param.u64 	%rd5, [_Z8gpu_lessPfS_S_l_param_3];
	mov.u32 	%r1, %ctaid.x;
	mov.u32 	%r2, %ntid.x;
	mov.u32 	%r3, %tid.x;
	mad.lo.s32 	%r4, %r1, %r2, %r3;
	cvt.u64.u32 	%rd1, %r4;
	setp.le.s64 	%p1, %rd5, %rd1;
	@%p1 bra 	$L__BB16_2;
	cvta.to.global.u64 	%rd6, %rd2;
	cvta.to.global.u64 	%rd7, %rd3;
	cvta.to.global.u64 	%rd8, %rd4;
	shl.b64 	%rd9, %rd1, 2;
	add.s64 	%rd10, %rd6, %rd9;
	ld.global.f32 	%f1, [%rd10];
	add.s64 	%rd11, %rd7, %rd9;
	ld.global.f32 	%f2, [%rd11];
	setp.lt.f32 	%p2, %f1, %f2;
	selp.f32 	%f3, 0f3F800000, 0f00000000, %p2;
	add.s64 	%rd12, %rd8, %rd9;
	st.global.f32 	[%rd12], %f3;
$L__BB16_2:
	ret;

}
	// .globl	_Z14gpu_less_equalPfS_fl
.visible .entry _Z14gpu_less_equalPfS_fl(
	.param .u64 .ptr .align 1 _Z14gpu_less_equalPfS_fl_param_0,
	.param .u64 .ptr .align 1 _Z14gpu_less_equalPfS_fl_param_1,
	.param .f32 _Z14gpu_less_equalPfS_fl_param_2,
	.param .u64 _Z14gpu_less_equalPfS_fl_param_3
)
{
	.reg .pred 	%p<3>;
	.reg .b32 	%r<5>;
	.reg .b32 	%f<4>;
	.reg .b64 	%rd<10>;

	ld.param.u64 	%rd2, [_Z14gpu_less_equalPfS_fl_param_0];
	ld.param.u64 	%rd3, [_Z14gpu_less_equalPfS_fl_param_1];
	ld.param.f32 	%f1, [_Z14gpu_less_equalPfS_fl_param_2];
	ld.param.u64 	%rd4, [_Z14gpu_less_equalPfS_fl_param_3];
	mov.u32 	%r1, %ctaid.x;
	mov.u32 	%r2, %ntid.x;
	mov.u32 	%r3, %tid.x;
	mad.lo.s32 	%r4, %r1, %r2, %r3;
	cvt.u64.u32 	%rd1, %r4;
	setp.le.s64 	%p1, %rd4, %rd1;
	@%p1 bra 	$L__BB17_2;
	cvta.to.global.u64 	%rd5, %rd2;
	cvta.to.global.u64 	%rd6, %rd3;
	shl.b64 	%rd7, %rd1, 2;
	add.s64 	%rd8, %rd5, %rd7;
	ld.global.f32 	%f2, [%rd8];
	setp.le.f32 	%p2, %f2, %f1;
	selp.f32 	%f3, 0f3F800000, 0f00000000, %p2;
	add.s64 	%rd9, %rd6, %rd7;
	st.global.f32 	[%rd9], %f3;
$L__BB17_2:
	ret;

}
	// .globl	_Z14gpu_less_equalPfS_S_l
.visible .entry _Z14gpu_less_equalPfS_S_l(
	.param .u64 .ptr .align 1 _Z14gpu_less_equalPfS_S_l_param_0,
	.param .u64 .ptr .align 1 _Z14gpu_less_equalPfS_S_l_param_1,
	.param .u64 .ptr .align 1 _Z14gpu_less_equalPfS_S_l_param_2,
	.param .u64 _Z14gpu_less_equalPfS_S_l_param_3
)
{
	.reg .pred 	%p<3>;
	.reg .b32 	%r<5>;
	.reg .b32 	%f<4>;
	.reg .b64 	%rd<13>;

	ld.param.u64 	%rd2, [_Z14gpu_less_equalPfS_S_l_param_0];
	ld.param.u64 	%rd3, [_Z14gpu_less_equalPfS_S_l_param_1];
	ld.param.u64 	%rd4, [_Z14gpu_less_equalPfS_S_l_param_2];
	ld.param.u64 	%rd5, [_Z14gpu_less_equalPfS_S_l_param_3];
	mov.u32 	%r1, %ctaid.x;
	mov.u32 	%r2, %ntid.x;
	mov.u32 	%r3, %tid.x;
	mad.lo.s32 	%r4, %r1, %r2, %r3;
	cvt.u64.u32 	%rd1, %r4;
	setp.le.s64 	%p1, %rd5, %rd1;
	@%p1 bra 	$L__BB18_2;
	cvta.to.global.u64 	%rd6, %rd2;
	cvta.to.global.u64 	%rd7, %rd3;
	cvta.to.global.u64 	%rd8, %rd4;
	shl.b64 	%rd9, %rd1, 2;
	add.s64 	%rd10, %rd6, %rd9;
	ld.global.f32 	%f1, [%rd10];
	add.s64 	%rd11, %rd7, %rd9;
	ld.global.f32 	%f2, [%rd11];
	setp.le.f32 	%p2, %f1, %f2;
	selp.f32 	%f3, 0f3F800000, 0f00000000, %p2;
	add.s64 	%rd12, %rd8, %rd9;
	st.global.f32 	[%rd12], %f3;
$L__BB18_2:
	ret;

}
	// .globl	_Z9gpu_equalPfS_fl
.visible .entry _Z9gpu_equalPfS_fl(
	.param .u64 .ptr .align 1 _Z9gpu_equalPfS_fl_param_0,
	.param .u64 .ptr .align 1 _Z9gpu_equalPfS_fl_param_1,
	.param .f32 _Z9gpu_equalPfS_fl_param_2,
	.param .u64 _Z9gpu_equalPfS_fl_param_3
)
{
	.reg .pred 	%p<3>;
	.reg .b32 	%r<5>;
	.reg .b32 	%f<4>;
	.reg .b64 	%rd<10>;

	ld.param.u64 	%rd2, [_Z9gpu_equalPfS_fl_param_0];
	ld.param.u64 	%rd3, [_Z9gpu_equalPfS_fl_param_1];
	ld.param.f32 	%f1, [_Z9gpu_equalPfS_fl_param_2];
	ld.param.u64 	%rd4, [_Z9gpu_equalPfS_fl_param_3];
	mov.u32 	%r1, %ctaid.x;
	mov.u32 	%r2, %ntid.x;
	mov.u32 	%r3, %tid.x;
	mad.lo.s32 	%r4, %r1, %r2, %r3;
	cvt.u64.u32 	%rd1, %r4;
	setp.le.s64 	%p1, %rd4, %rd1;
	@%p1 bra 	$L__BB19_2;
	cvta.to.global.u64 	%rd5, %rd2;
	cvta.to.global.u64 	%rd6, %rd3;
	shl.b64 	%rd7, %rd1, 2;
	add.s64 	%rd8, %rd5, %rd7;
	ld.global.f32 	%f2, [%rd8];
	setp.eq.f32 	%p2, %f2, %f1;
	selp.f32 	%f3, 0f3F800000, 0f00000000, %p2;
	add.s64 	%rd9, %rd6, %rd7;
	st.global.f32 	[%rd9], %f3;
$L__BB19_2:
	ret;

}
	// .globl	_Z9gpu_equalPfS_S_l
.visible .entry _Z9gpu_equalPfS_S_l(
	.param .u64 .ptr .align 1 _Z9gpu_equalPfS_S_l_param_0,
	.param .u64 .ptr .align 1 _Z9gpu_equalPfS_S_l_param_1,
	.param .u64 .ptr .align 1 _Z9gpu_equalPfS_S_l_param_2,
	.param .u64 _Z9gpu_equalPfS_S_l_param_3
)
{
	.reg .pred 	%p<3>;
	.reg .b32 	%r<5>;
	.reg .b32 	%f<4>;
	.reg .b64 	%rd<13>;

	ld.param.u64 	%rd2, [_Z9gpu_equalPfS_S_l_param_0];
	ld.param.u64 	%rd3, [_Z9gpu_equalPfS_S_l_param_1];
	ld.param.u64 	%rd4, [_Z9gpu_equalPfS_S_l_param_2];
	ld.param.u64 	%rd5, [_Z9gpu_equalPfS_S_l_param_3];
	mov.u32 	%r1, %ctaid.x;
	mov.u32 	%r2, %ntid.x;
	mov.u32 	%r3, %tid.x;
	mad.lo.s32 	%r4, %r1, %r2, %r3;
	cvt.u64.u32 	%rd1, %r4;
	setp.le.s64 	%p1, %rd5, %rd1;
	@%p1 bra 	$L__BB20_2;
	cvta.to.global.u64 	%rd6, %rd2;
	cvta.to.global.u64 	%rd7, %rd3;
	cvta.to.global.u64 	%rd8, %rd4;
	shl.b64 	%rd9, %rd1, 2;
	add.s64 	%rd10, %rd6, %rd9;
	ld.global.f32 	%f1, [%rd10];
	add.s64 	%rd11, %rd7, %rd9;
	ld.global.f32 	%f2, [%rd11];
	setp.eq.f32 	%p2, %f1, %f2;
	selp.f32 	%f3, 0f3F800000, 0f00000000, %p2;
	add.s64 	%rd12, %rd8, %rd9;
	st.global.f32 	[%rd12], %f3;
$L__BB20_2:
	ret;

}
	// .globl	_Z13gpu_not_equalPfS_fl
.visible .entry _Z13gpu_not_equalPfS_fl(
	.param .u64 .ptr .align 1 _Z13gpu_not_equalPfS_fl_param_0,
	.param .u64 .ptr .align 1 _Z13gpu_not_equalPfS_fl_param_1,
	.param .f32 _Z13gpu_not_equalPfS_fl_param_2,
	.param .u64 _Z13gpu_not_equalPfS_fl_param_3
)
{
	.reg .pred 	%p<3>;
	.reg .b32 	%r<5>;
	.reg .b32 	%f<4>;
	.reg .b64 	%rd<10>;

	ld.param.u64 	%rd2, [_Z13gpu_not_equalPfS_fl_param_0];
	ld.param.u64 	%rd3, [_Z13gpu_not_equalPfS_fl_param_1];
	ld.param.f32 	%f1, [_Z13gpu_not_equalPfS_fl_param_2];
	ld.param.u64 	%rd4, [_Z13gpu_not_equalPfS_fl_param_3];
	mov.u32 	%r1, %ctaid.x;
	mov.u32 	%r2, %ntid.x;
	mov.u32 	%r3, %tid.x;
	mad.lo.s32 	%r4, %r1, %r2, %r3;
	cvt.u64.u32 	%rd1, %r4;
	setp.le.s64 	%p1, %rd4, %rd1;
	@%p1 bra 	$L__BB21_2;
	cvta.to.global.u64 	%rd5, %rd2;
	cvta.to.global.u64 	%rd6, %rd3;
	shl.b64 	%rd7, %rd1, 2;
	add.s64 	%rd8, %rd5, %rd7;
	ld.global.f32 	%f2, [%rd8];
	setp.neu.f32 	%p2, %f2, %f1;
	selp.f32 	%f3, 0f3F800000, 0f00000000, %p2;
	add.s64 	%rd9, %rd6, %rd7;
	st.global.f32 	[%rd9], %f3;
$L__BB21_2:
	ret;

}
	// .globl	_Z13gpu_not_equalPfS_S_l
.visible .entry _Z13gpu_not_equalPfS_S_l(
	.param .u64 .ptr .align 1 _Z13gpu_not_equalPfS_S_l_param_0,
	.param .u64 .ptr .align 1 _Z13gpu_not_equalPfS_S_l_param_1,
	.param .u64 .ptr .align 1 _Z13gpu_not_equalPfS_S_l_param_2,
	.param .u64 _Z13gpu_not_equalPfS_S_l_param_3
)
{
	.reg .pred 	%p<3>;
	.reg .b32 	%r<5>;
	.reg .b32 	%f<4>;
	.reg .b64 	%rd<13>;

	ld.param.u64 	%rd2, [_Z13gpu_not_equalPfS_S_l_param_0];
	ld.param.u64 	%rd3, [_Z13gpu_not_equalPfS_S_l_param_1];
	ld.param.u64 	%rd4, [_Z13gpu_not_equalPfS_S_l_param_2];
	ld.param.u64 	%rd5, [_Z13gpu_not_equalPfS_S_l_param_3];
	mov.u32 	%r1, %ctaid.x;
	mov.u32 	%r2, %ntid.x;
	mov.u32 	%r3, %tid.x;
	mad.lo.s32 	%r4, %r1, %r2, %r3;
	cvt.u64.u32 	%rd1, %r4;
	setp.le.s64 	%p1, %rd5, %rd1;
	@%p1 bra 	$L__BB22_2;
	cvta.to.global.u64 	%rd6, %rd2;
	cvta.to.global.u64 	%rd7, %rd3;
	cvta.to.global.u64 	%rd8, %rd4;
	shl.b64 	%rd9, %rd1, 2;
	add.s64 	%rd10, %rd6, %rd9;
	ld.global.f32 	%f1, [%rd10];
	add.s64 	%rd11, %rd7, %rd9;
	ld.global.f32 	%f2, [%rd11];
	setp.neu.f32 	%p2, %f1, %f2;
	selp.f32 	%f3, 0f3F800000, 0f00000000, %p2;
	add.s64 	%rd12, %rd8, %rd9;
	st.global.f32 	[%rd12], %f3;
$L__BB22_2:
	ret;

}


// ===== COMPILED SASS (sm_100) =====

	.target	sm_100

	.elftype	@"ET_EXEC"


//--------------------- .note.nv.tkinfo           --------------------------
	.section	.note.nv.tkinfo,"",@"SHT_NOTE"
	.sectionflags	@"SHF_NOTE_NV_TKINFO"
	.tkinfo
        /*0018*/ 	.word	0x00000002
        /*0030*/ 	.string	""
        /*0030*/ 	.string	"ptxas"
        /*0030*/ 	.string	"Cuda compilation tools, release 13.0, V13.0.88"
        /*0030*/ 	.string	"Build cuda_13.0.r13.0/compiler.36424714_0"
        /*0030*/ 	.string	"-arch sm_100 -m 64 "



//--------------------- .note.nv.cuinfo           --------------------------
	.section	.note.nv.cuinfo,"",@"SHT_NOTE"
	.sectionflags	@"SHF_NOTE_NV_CUINFO"
        /*0018*/ 	.short	0x0002
        /*001a*/ 	.short	0x0064
        /*001c*/ 	.short	0x0082
	.zero		2


//--------------------- .nv.info                  --------------------------
	.section	.nv.info,"",@"SHT_CUDA_INFO"
	.align	4


	//----- nvinfo : EIATTR_REGCOUNT
	.align		4
        /*0000*/ 	.byte	0x04, 0x2f
        /*0002*/ 	.short	(.L_1 - .L_0)
	.align		4
.L_0:
        /*0004*/ 	.word	index@(_Z12gpu_isfinitePfS_l)
        /*0008*/ 	.word	0x0000000a


	//----- nvinfo : EIATTR_FRAME_SIZE
	.align		4
.L_1:
        /*000c*/ 	.byte	0x04, 0x11
        /*000e*/ 	.short	(.L_3 - .L_2)
	.align		4
.L_2:
        /*0010*/ 	.word	index@(_Z12gpu_isfinitePfS_l)
        /*0014*/ 	.word	0x00000000


	//----- nvinfo : EIATTR_REGCOUNT
	.align		4
.L_3:
        /*0018*/ 	.byte	0x04, 0x2f
        /*001a*/ 	.short	(.L_5 - .L_4)
	.align		4
.L_4:
        /*001c*/ 	.word	index@(_Z9gpu_isinfPfS_l)
        /*0020*/ 	.word	0x0000000a


	//----- nvinfo : EIATTR_FRAME_SIZE
	.align		4
.L_5:
        /*0024*/ 	.byte	0x04, 0x11
        /*0026*/ 	.short	(.L_7 - .L_6)
	.align		4
.L_6:
        /*0028*/ 	.word	index@(_Z9gpu_isinfPfS_l)
        /*002c*/ 	.word	0x00000000


	//----- nvinfo : EIATTR_REGCOUNT
	.align		4
.L_7:
        /*0030*/ 	.byte	0x04, 0x2f
        /*0032*/ 	.short	(.L_9 - .L_8)
	.align		4
.L_8:
        /*0034*/ 	.word	index@(_Z9gpu_isnanPfS_l)
        /*0038*/ 	.word	0x0000000a


	//----- nvinfo : EIATTR_FRAME_SIZE
	.align		4
.L_9:
        /*003c*/ 	.byte	0x04, 0x11
        /*003e*/ 	.short	(.L_11 - .L_10)
	.align		4
.L_10:
        /*0040*/ 	.word	index@(_Z9gpu_isnanPfS_l)
        /*0044*/ 	.word	0x00000000


	//----- nvinfo : EIATTR_REGCOUNT
	.align		4
.L_11:
        /*0048*/ 	.byte	0x04, 0x2f
        /*004a*/ 	.short	(.L_13 - .L_12)
	.align		4
.L_12:
        /*004c*/ 	.word	index@(_Z12gpu_isneginfPfS_l)
        /*0050*/ 	.word	0x0000000a


	//----- nvinfo : EIATTR_FRAME_SIZE
	.align		4
.L_13:
        /*0054*/ 	.byte	0x04, 0x11
        /*0056*/ 	.short	(.L_15 - .L_14)
	.align		4
.L_14:
        /*0058*/ 	.word	index@(_Z12gpu_isneginfPfS_l)
        /*005c*/ 	.word	0x00000000


	//----- nvinfo : EIATTR_REGCOUNT
	.align		4
.L_15:
        /*0060*/ 	.byte	0x04, 0x2f
        /*0062*/ 	.short	(.L_17 - .L_16)
	.align		4
.L_16:
        /*0064*/ 	.word	index@(_Z12gpu_isposinfPfS_l)
        /*0068*/ 	.word	0x0000000a


	//----- nvinfo : EIATTR_FRAME_SIZE
	.align		4
.L_17:
        /*006c*/ 	.byte	0x04, 0x11
        /*006e*/ 	.short	(.L_19 - .L_18)
	.align		4
.L_18:
        /*0070*/ 	.word	index@(_Z12gpu_isposinfPfS_l)
        /*0074*/ 	.word	0x00000000


	//----- nvinfo : EIATTR_REGCOUNT
	.align		4
.L_19:
        /*0078*/ 	.byte	0x04, 0x2f
        /*007a*/ 	.short	(.L_21 - .L_20)
	.align		4
.L_20:
        /*007c*/ 	.word	index@(_Z15gpu_logical_andPfS_S_l)
        /*0080*/ 	.word	0x0000000c


	//----- nvinfo : EIATTR_FRAME_SIZE
	.align		4
.L_21:
        /*0084*/ 	.byte	0x04, 0x11
        /*0086*/ 	.short	(.L_23 - .L_22)
	.align		4
.L_22:
        /*0088*/ 	.word	index@(_Z15gpu_logical_andPfS_S_l)
        /*008c*/ 	.word	0x00000000


	//----- nvinfo : EIATTR_REGCOUNT
	.align		4
.L_23:
        /*0090*/ 	.byte	0x04, 0x2f
        /*0092*/ 	.short	(.L_25 - .L_24)
	.align		4
.L_24:
        /*0094*/ 	.word	index@(_Z14gpu_logical_orPfS_S_l)
        /*0098*/ 	.word	0x0000000c


	//----- nvinfo : EIATTR_FRAME_SIZE
	.align		4
.L_25:
        /*009c*/ 	.byte	0x04, 0x11
        /*009e*/ 	.short	(.L_27 - .L_26)
	.align		4
.L_26:
        /*00a0*/ 	.word	index@(_Z14gpu_logical_orPfS_S_l)
        /*00a4*/ 	.word	0x00000000


	//----- nvinfo : EIATTR_REGCOUNT
	.align		4
.L_27:
        /*00a8*/ 	.byte	0x04, 0x2f
        /*00aa*/ 	.short	(.L_29 - .L_28)
	.align		4
.L_28:
        /*00ac*/ 	.word	index@(_Z15gpu_logical_notPfS_l)
        /*00b0*/ 	.word	0x0000000a


	//----- nvinfo : EIATTR_FRAME_SIZE
	.align		4
.L_29:
        /*00b4*/ 	.byte	0x04, 0x11
        /*00b6*/ 	.short	(.L_31 - .L_30)
	.align		4
.L_30:
        /*00b8*/ 	.word	index@(_Z15gpu_logical_notPfS_l)
        /*00bc*/ 	.word	0x00000000


	//----- nvinfo : EIATTR_REGCOUNT
	.align		4
.L_31:
        /*00c0*/ 	.byte	0x04, 0x2f
        /*00c2*/ 	.short	(.L_33 - .L_32)
	.align		4
.L_32:
        /*00c4*/ 	.word	index@(_Z15gpu_logical_xorPfS_S_l)
        /*00c8*/ 	.word	0x0000000c


	//----- nvinfo : EIATTR_FRAME_SIZE
	.align		4
.L_33:
        /*00cc*/ 	.byte	0x04, 0x11
        /*00ce*/ 	.short	(.L_35 - .L_34)
	.align		4
.L_34:
        /*00d0*/ 	.word	index@(_Z15gpu_logical_xorPfS_S_l)
        /*00d4*/ 	.word	0x00000000


	//----- nvinfo : EIATTR_REGCOUNT
	.align		4
.L_35:
        /*00d8*/ 	.byte	0x04, 0x2f
        /*00da*/ 	.short	(.L_37 - .L_36)
	.align		4
.L_36:
        /*00dc*/ 	.word	index@(_Z12gpu_allclosePfS_ffblRb)
        /*00e0*/ 	.word	0x0000000c


	//----- nvinfo : EIATTR_FRAME_SIZE
	.align		4
.L_37:
        /*00e4*/ 	.byte	0x04, 0x11
        /*00e6*/ 	.short	(.L_39 - .L_38)
	.align		4
.L_38:
        /*00e8*/ 	.word	index@(_Z12gpu_allclosePfS_ffblRb)
        /*00ec*/ 	.word	0x00000000


	//----- nvinfo : EIATTR_REGCOUNT
	.align		4
.L_39:
        /*00f0*/ 	.byte	0x04, 0x2f
        /*00f2*/ 	.short	(.L_41 - .L_40)
	.align		4
.L_40:
        /*00f4*/ 	.word	index@(_Z11gpu_isclosePfS_S_ffbl)
        /*00f8*/ 	.word	0x00000010


	//----- nvinfo : EIATTR_FRAME_SIZE
	.align		4
.L_41:
        /*00fc*/ 	.byte	0x04, 0x11
        /*00fe*/ 	.short	(.L_43 - .L_42)
	.align		4
.L_42:
        /*0100*/ 	.word	index@(_Z11gpu_isclosePfS_S_ffbl)
        /*0104*/ 	.word	0x00000000


	//----- nvinfo : EIATTR_REGCOUNT
	.align		4
.L_43:
        /*0108*/ 	.byte	0x04, 0x2f
        /*010a*/ 	.short	(.L_45 - .L_44)
	.align		4
.L_44:
        /*010c*/ 	.word	index@(_Z11gpu_greaterPfS_fl)
        /*0110*/ 	.word	0x0000000a


	//----- nvinfo : EIATTR_FRAME_SIZE
	.align		4
.L_45:
        /*0114*/ 	.byte	0x04, 0x11
        /*0116*/ 	.short	(.L_47 - .L_46)
	.align		4
.L_46:
        /*0118*/ 	.word	index@(_Z11gpu_greaterPfS_fl)
        /*011c*/ 	.word	0x00000000


	//----- nvinfo : EIATTR_REGCOUNT
	.align		4
.L_47:
        /*0120*/ 	.byte	0x04, 0x2f
        /*0122*/ 	.short	(.L_49 - .L_48)
	.align		4
.L_48:
        /*0124*/ 	.word	index@(_Z11gpu_greaterPfS_S_l)
        /*0128*/ 	.word	0x0000000c


	//----- nvinfo : EIATTR_FRAME_SIZE
	.align		4
.L_49:
        /*012c*/ 	.byte	0x04, 0x11
        /*012e*/ 	.short	(.L_51 - .L_50)
	.align		4
.L_50:
        /*0130*/ 	.word	index@(_Z11gpu_greaterPfS_S_l)
        /*0134*/ 	.word	0x00000000


	//----- nvinfo : EIATTR_REGCOUNT
	.align		4
.L_51:
        /*0138*/ 	.byte	0x04, 0x2f
        /*013a*/ 	.short	(.L_53 - .L_52)
	.align		4
.L_52:
        /*013c*/ 	.word	index@(_Z17gpu_greater_equalPfS_fl)
        /*0140*/ 	.word	0x0000000a


	//----- nvinfo : EIATTR_FRAME_SIZE
	.align		4
.L_53:
        /*0144*/ 	.byte	0x04, 0x11
        /*0146*/ 	.short	(.L_55 - .L_54)
	.align		4
.L_54:
        /*0148*/ 	.word	index@(_Z17gpu_greater_equalPfS_fl)
        /*014c*/ 	.word	0x00000000


	//----- nvinfo : EIATTR_REGCOUNT
	.align		4
.L_55:
        /*0150*/ 	.byte	0x04, 0x2f
        /*0152*/ 	.short	(.L_57 - .L_56)
	.align		4
.L_56:
        /*0154*/ 	.word	index@(_Z17gpu_greater_equalPfS_S_l)
        /*0158*/ 	.word	0x0000000c


	//----- nvinfo : EIATTR_FRAME_SIZE
	.align		4
.L_57:
        /*015c*/ 	.byte	0x04, 0x11
        /*015e*/ 	.short	(.L_59 - .L_58)
	.align		4
.L_58:
        /*0160*/ 	.word	index@(_Z17gpu_greater_equalPfS_S_l)
        /*0164*/ 	.word	0x00000000


	//----- nvinfo : EIATTR_REGCOUNT
	.align		4
.L_59:
        /*0168*/ 	.byte	0x04, 0x2f
        /*016a*/ 	.short	(.L_61 - .L_60)
	.align		4
.L_60:
        /*016c*/ 	.word	index@(_Z8gpu_lessPfS_fl)
        /*0170*/ 	.word	0x0000000a


	//----- nvinfo : EIATTR_FRAME_SIZE
	.align		4
.L_61:
        /*0174*/ 	.byte	0x04, 0x11
        /*0176*/ 	.short	(.L_63 - .L_62)
	.align		4
.L_62:
        /*0178*/ 	.word	index@(_Z8gpu_lessPfS_fl)
        /*017c*/ 	.word	0x00000000


	//----- nvinfo : EIATTR_REGCOUNT
	.align		4
.L_63:
        /*0180*/ 	.byte	0x04, 0x2f
        /*0182*/ 	.short	(.L_65 - .L_64)
	.align		4
.L_64:
        /*0184*/ 	.word	index@(_Z8gpu_lessPfS_S_l)
        /*0188*/ 	.word	0x0000000c


	//----- nvinfo : EIATTR_FRAME_SIZE
	.align		4
.L_65:
        /*018c*/ 	.byte	0x04, 0x11
        /*018e*/ 	.short	(.L_67 - .L_66)
	.align		4
.L_66:
        /*0190*/ 	.word	index@(_Z8gpu_lessPfS_S_l)
        /*0194*/ 	.word	0x00000000


	//----- nvinfo : EIATTR_REGCOUNT
	.align		4
.L_67:
        /*0198*/ 	.byte	0x04, 0x2f
        /*019a*/ 	.short	(.L_69 - .L_68)
	.align		4
.L_68:
        /*019c*/ 	.word	index@(_Z14gpu_less_equalPfS_fl)
        /*01a0*/ 	.word	0x0000000a


	//----- nvinfo : EIATTR_FRAME_SIZE
	.align		4
.L_69:
        /*01a4*/ 	.byte	0x04, 0x11
        /*01a6*/ 	.short	(.L_71 - .L_70)
	.align		4
.L_70:
        /*01a8*/ 	.word	index@(_Z14gpu_less_equalPfS_fl)
        /*01ac*/ 	.word	0x00000000


	//----- nvinfo : EIATTR_REGCOUNT
	.align		4
.L_71:
        /*01b0*/ 	.byte	0x04, 0x2f
        /*01b2*/ 	.short	(.L_73 - .L_72)
	.align		4
.L_72:
        /*01b4*/ 	.word	index@(_Z14gpu_less_equalPfS_S_l)
        /*01b8*/ 	.word	0x0000000c


	//----- nvinfo : EIATTR_FRAME_SIZE
	.align		4
.L_73:
        /*01bc*/ 	.byte	0x04, 0x11
        /*01be*/ 	.short	(.L_75 - .L_74)
	.align		4
.L_74:
        /*01c0*/ 	.word	index@(_Z14gpu_less_equalPfS_S_l)
        /*01c4*/ 	.word	0x00000000


	//----- nvinfo : EIATTR_REGCOUNT
	.align		4
.L_75:
        /*01c8*/ 	.byte	0x04, 0x2f
        /*01ca*/ 	.short	(.L_77 - .L_76)
	.align		4
.L_76:
        /*01cc*/ 	.word	index@(_Z9gpu_equalPfS_fl)
        /*01d0*/ 	.word	0x0000000a


	//----- nvinfo : EIATTR_FRAME_SIZE
	.align		4
.L_77:
        /*01d4*/ 	.byte	0x04, 0x11
        /*01d6*/ 	.short	(.L_79 - .L_78)
	.align		4
.L_78:
        /*01d8*/ 	.word	index@(_Z9gpu_equalPfS_fl)
        /*01dc*/ 	.word	0x00000000


	//----- nvinfo : EIATTR_REGCOUNT
	.align		4
.L_79:
        /*01e0*/ 	.byte	0x04, 0x2f
        /*01e2*/ 	.short	(.L_81 - .L_80)
	.align		4
.L_80:
        /*01e4*/ 	.word	index@(_Z9gpu_equalPfS_S_l)
        /*01e8*/ 	.word	0x0000000c


	//----- nvinfo : EIATTR_FRAME_SIZE
	.align		4
.L_81:
        /*01ec*/ 	.byte	0x04, 0x11
        /*01ee*/ 	.short	(.L_83 - .L_82)
	.align		4
.L_82:
        /*01f0*/ 	.word	index@(_Z9gpu_equalPfS_S_l)
        /*01f4*/ 	.word	0x00000000


	//----- nvinfo : EIATTR_REGCOUNT
	.align		4
.L_83:
        /*01f8*/ 	.byte	0x04, 0x2f
        /*01fa*/ 	.short	(.L_85 - .L_84)
	.align		4
.L_84:
        /*01fc*/ 	.word	index@(_Z13gpu_not_equalPfS_fl)
        /*0200*/ 	.word	0x0000000a


	//----- nvinfo : EIATTR_FRAME_SIZE
	.align		4
.L_85:
        /*0204*/ 	.byte	0x04, 0x11
        /*0206*/ 	.short	(.L_87 - .L_86)
	.align		4
.L_86:
        /*0208*/ 	.word	index@(_Z13gpu_not_equalPfS_fl)
        /*020c*/ 	.word	0x00000000


	//----- nvinfo : EIATTR_REGCOUNT
	.align		4
.L_87:
        /*0210*/ 	.byte	0x04, 0x2f
        /*0212*/ 	.short	(.L_89 - .L_88)
	.align		4
.L_88:
        /*0214*/ 	.word	index@(_Z13gpu_not_equalPfS_S_l)
        /*0218*/ 	.word	0x0000000c


	//----- nvinfo : EIATTR_FRAME_SIZE
	.align		4
.L_89:
        /*021c*/ 	.byte	0x04, 0x11
        /*021e*/ 	.short	(.L_91 - .L_90)
	.align		4
.L_90:
        /*0220*/ 	.word	index@(_Z13gpu_not_equalPfS_S_l)
        /*0224*/ 	.word	0x00000000


	//----- nvinfo : EIATTR_MIN_STACK_SIZE
	.align		4
.L_91:
        /*0228*/ 	.byte	0x04, 0x12
        /*022a*/ 	.short	(.L_93 - .L_92)
	.align		4
.L_92:
        /*022c*/ 	.word	index@(_Z13gpu_not_equalPfS_S_l)
        /*0230*/ 	.word	0x00000000


	//----- nvinfo : EIATTR_MIN_STACK_SIZE
	.align		4
.L_93:
        /*0234*/ 	.byte	0x04, 0x12
        /*0236*/ 	.short	(.L_95 - .L_94)
	.align		4
.L_94:
        /*0238*/ 	.word	index@(_Z13gpu_not_equalPfS_fl)
        /*023c*/ 	.word	0x00000000


	//----- nvinfo : EIATTR_MIN_STACK_SIZE
	.align		4
.L_95:
        /*0240*/ 	.byte	0x04, 0x12
        /*0242*/ 	.short	(.L_97 - .L_96)
	.align		4
.L_96:
        /*0244*/ 	.word	index@(_Z9gpu_equalPfS_S_l)
        /*0248*/ 	.word	0x00000000


	//----- nvinfo : EIATTR_MIN_STACK_SIZE
	.align		4
.L_97:
        /*024c*/ 	.byte	0x04, 0x12
        /*024e*/ 	.short	(.L_99 - .L_98)
	.align		4
.L_98:
        /*0250*/ 	.word	index@(_Z9gpu_equalPfS_fl)
        /*0254*/ 	.word	0x00000000


	//----- nvinfo : EIATTR_MIN_STACK_SIZE
	.align		4
.L_99:
        /*0258*/ 	.byte	0x04, 0x12
        /*025a*/ 	.short	(.L_101 - .L_100)
	.align		4
.L_100:
        /*025c*/ 	.word	index@(_Z14gpu_less_equalPfS_S_l)
        /*0260*/ 	.word	0x00000000


	//----- nvinfo : EIATTR_MIN_STACK_SIZE
	.align		4
.L_101:
        /*0264*/ 	.byte	0x04, 0x12
        /*0266*/ 	.short	(.L_103 - .L_102)
	.align		4
.L_102:
        /*0268*/ 	.word	index@(_Z14gpu_less_equalPfS_fl)
        /*026c*/ 	.word	0x00000000


	//----- nvinfo : EIATTR_MIN_STACK_SIZE
	.align		4
.L_103:
        /*0270*/ 	.byte	0x04, 0x12
        /*0272*/ 	.short	(.L_105 - .L_104)
	.align		4
.L_104:
        /*0274*/ 	.word	index@(_Z8gpu_lessPfS_S_l)
        /*0278*/ 	.word	0x00000000


	//----- nvinfo : EIATTR_MIN_STACK_SIZE
	.align		4
.L_105:
        /*027c*/ 	.byte	0x04, 0x12
        /*027e*/ 	.short	(.L_107 - .L_106)
	.align		4
.L_106:
        /*0280*/ 	.word	index@(_Z8gpu_lessPfS_fl)
        /*0284*/ 	.word	0x00000000


	//----- nvinfo : EIATTR_MIN_STACK_SIZE
	.align		4
.L_107:
        /*0288*/ 	.byte	0x04, 0x12
        /*028a*/ 	.short	(.L_109 - .L_108)
	.align		4
.L_108:
        /*028c*/ 	.word	index@(_Z17gpu_greater_equalPfS_S_l)
        /*0290*/ 	.word	0x00000000


	//----- nvinfo : EIATTR_MIN_STACK_SIZE
	.align		4
.L_109:
        /*0294*/ 	.byte	0x04, 0x12
        /*0296*/ 	.short	(.L_111 - .L_110)
	.align		4
.L_110:
        /*0298*/ 	.word	index@(_Z17gpu_greater_equalPfS_fl)
        /*029c*/ 	.word	0x00000000


	//----- nvinfo : EIATTR_MIN_STACK_SIZE
	.align		4
.L_111:
        /*02a0*/ 	.byte	0x04, 0x12
        /*02a2*/ 	.short	(.L_113 - .L_112)
	.align		4
.L_112:
        /*02a4*/ 	.word	index@(_Z11gpu_greaterPfS_S_l)
        /*02a8*/ 	.word	0x00000000


	//----- nvinfo : EIATTR_MIN_STACK_SIZE
	.align		4
.L_113:
        /*02ac*/ 	.byte	0x04, 0x12
        /*02ae*/ 	.short	(.L_115 - .L_114)
	.align		4
.L_114:
        /*02b0*/ 	.word	index@(_Z11gpu_greaterPfS_fl)
        /*02b4*/ 	.word	0x00000000


	//----- nvinfo : EIATTR_MIN_STACK_SIZE
	.align		4
.L_115:
        /*02b8*/ 	.byte	0x04, 0x12
        /*02ba*/ 	.short	(.L_117 - .L_116)
	.align		4
.L_116:
        /*02bc*/ 	.word	index@(_Z11gpu_isclosePfS_S_ffbl)
        /*02c0*/ 	.word	0x00000000


	//----- nvinfo : EIATTR_MIN_STACK_SIZE
	.align		4
.L_117:
        /*02c4*/ 	.byte	0x04, 0x12
        /*02c6*/ 	.short	(.L_119 - .L_118)
	.align		4
.L_118:
        /*02c8*/ 	.word	index@(_Z12gpu_allclosePfS_ffblRb)
        /*02cc*/ 	.word	0x00000000


	//----- nvinfo : EIATTR_MIN_STACK_SIZE
	.align		4
.L_119:
        /*02d0*/ 	.byte	0x04, 0x12
        /*02d2*/ 	.short	(.L_121 - .L_120)
	.align		4
.L_120:
        /*02d4*/ 	.word	index@(_Z15gpu_logical_xorPfS_S_l)
        /*02d8*/ 	.word	0x00000000


	//----- nvinfo : EIATTR_MIN_STACK_SIZE
	.align		4
.L_121:
        /*02dc*/ 	.byte	0x04, 0x12
        /*02de*/ 	.short	(.L_123 - .L_122)
	.align		4
.L_122:
        /*02e0*/ 	.word	index@(_Z15gpu_logical_notPfS_l)
        /*02e4*/ 	.word	0x00000000


	//----- nvinfo : EIATTR_MIN_STACK_SIZE
	.align		4
.L_123:
        /*02e8*/ 	.byte	0x04, 0x12
        /*02ea*/ 	.short	(.L_125 - .L_124)
	.align		4
.L_124:
        /*02ec*/ 	.word	index@(_Z14gpu_logical_orPfS_S_l)
        /*02f0*/ 	.word	0x00000000


	//----- nvinfo : EIATTR_MIN_STACK_SIZE
	.align		4
.L_125:
        /*02f4*/ 	.byte	0x04, 0x12
        /*02f6*/ 	.short	(.L_127 - .L_126)
	.align		4
.L_126:
        /*02f8*/ 	.word	index@(_Z15gpu_logical_andPfS_S_l)
        /*02fc*/ 	.word	0x00000000


	//----- nvinfo : EIATTR_MIN_STACK_SIZE
	.align		4
.L_127:
        /*0300*/ 	.byte	0x04, 0x12
        /*0302*/ 	.short	(.L_129 - .L_128)
	.align		4
.L_128:
        /*0304*/ 	.word	index@(_Z12gpu_isposinfPfS_l)
        /*0308*/ 	.word	0x00000000


	//----- nvinfo : EIATTR_MIN_STACK_SIZE
	.align		4
.L_129:
        /*030c*/ 	.byte	0x04, 0x12
        /*030e*/ 	.short	(.L_131 - .L_130)
	.align		4
.L_130:
        /*0310*/ 	.word	index@(_Z12gpu_isneginfPfS_l)
        /*0314*/ 	.word	0x00000000


	//----- nvinfo : EIATTR_MIN_STACK_SIZE
	.align		4
.L_131:
        /*0318*/ 	.byte	0x04, 0x12
        /*031a*/ 	.short	(.L_133 - .L_132)
	.align		4
.L_132:
        /*031c*/ 	.word	index@(_Z9gpu_isnanPfS_l)
        /*0320*/ 	.word	0x00000000


	//----- nvinfo : EIATTR_MIN_STACK_SIZE
	.align		4
.L_133:
        /*0324*/ 	.byte	0x04, 0x12
        /*0326*/ 	.short	(.L_135 - .L_134)
	.align		4
.L_134:
        /*0328*/ 	.word	index@(_Z9gpu_isinfPfS_l)
        /*032c*/ 	.word	0x00000000


	//----- nvinfo : EIATTR_MIN_STACK_SIZE
	.align		4
.L_135:
        /*0330*/ 	.byte	0x04, 0x12
        /*0332*/ 	.short	(.L_137 - .L_136)
	.align		4
.L_136:
        /*0334*/ 	.word	index@(_Z12gpu_isfinitePfS_l)
        /*0338*/ 	.word	0x00000000
.L_137:


//--------------------- .nv.compat                --------------------------
	.section	.nv.compat,"",@"SHT_CUDA_COMPAT_INFO"
	.align	4
        /*0000*/ 	.byte	0x02, 0x09, 0x00, 0x00, 0x02, 0x02, 0x01, 0x00, 0x02, 0x05, 0x05, 0x00, 0x03, 0x07, 0x01, 0x01
        /*0010*/ 	.byte	0x02, 0x03, 0x00, 0x00, 0x02, 0x06, 0x01, 0x00, 0x04, 0x0b, 0x08, 0x00, 0x01, 0x00, 0x00, 0x00
        /*0020*/ 	.byte	0x00, 0x00, 0x00, 0x00


//--------------------- .nv.info._Z13gpu_not_equalPfS_S_l --------------------------
	.section	.nv.info._Z13gpu_not_equalPfS_S_l,"",@"SHT_CUDA_INFO"
	.sectionflags	@""
	.align	4


	//----- nvinfo : EIATTR_CUDA_API_VERSION
	.align		4
        /*0000*/ 	.byte	0x04, 0x37
        /*0002*/ 	.short	(.L_139 - .L_138)
.L_138:
        /*0004*/ 	.word	0x00000082


	//----- nvinfo : EIATTR_KPARAM_INFO
	.align		4
.L_139:
        /*0008*/ 	.byte	0x04, 0x17
        /*000a*/ 	.short	(.L_141 - .L_140)
.L_140:
        /*000c*/ 	.word	0x00000000
        /*0010*/ 	.short	0x0003
        /*0012*/ 	.short	0x0018
        /*0014*/ 	.byte	0x00, 0xf0, 0x21, 0x00


	//----- nvinfo : EIATTR_KPARAM_INFO
	.align		4
.L_141:
        /*0018*/ 	.byte	0x04, 0x17
        /*001a*/ 	.short	(.L_143 - .L_142)
.L_142:
        /*001c*/ 	.word	0x00000000
        /*0020*/ 	.short	0x0002
        /*0022*/ 	.short	0x0010
        /*0024*/ 	.byte	0x00, 0xf5, 0x21, 0x00


	//----- nvinfo : EIATTR_KPARAM_INFO
	.align		4
.L_143:
        /*0028*/ 	.byte	0x04, 0x17
        /*002a*/ 	.short	(.L_145 - .L_144)
.L_144:
        /*002c*/ 	.word	0x00000000
        /*0030*/ 	.short	0x0001
        /*0032*/ 	.short	0x0008
        /*0034*/ 	.byte	0x00, 0xf5, 0x21, 0x00


	//----- nvinfo : EIATTR_KPARAM_INFO
	.align		4
.L_145:
        /*0038*/ 	.byte	0x04, 0x17
        /*003a*/ 	.short	(.L_147 - .L_146)
.L_146:
        /*003c*/ 	.word	0x00000000
        /*0040*/ 	.short	0x0000
        /*0042*/ 	.short	0x0000
        /*0044*/ 	.byte	0x00, 0xf5, 0x21, 0x00


	//----- nvinfo : EIATTR_SPARSE_MMA_MASK
	.align		4
.L_147:
        /*0048*/ 	.byte	0x03, 0x50
        /*004a*/ 	.short	0x0000


	//----- nvinfo : EIATTR_MAXREG_COUNT
	.align		4
        /*004c*/ 	.byte	0x03, 0x1b
        /*004e*/ 	.short	0x00ff


	//----- nvinfo : EIATTR_MERCURY_ISA_VERSION
	.align		4
        /*0050*/ 	.byte	0x03, 0x5f
        /*0052*/ 	.short	0x0101


	//----- nvinfo : EIATTR_VRC_CTA_INIT_COUNT
	.align		4
        /*0054*/ 	.byte	0x02, 0x4a
	.zero		1
	.zero		1


	//----- nvinfo : EIATTR_EXIT_INSTR_OFFSETS
	.align		4
        /*0058*/ 	.byte	0x04, 0x1c
        /*005a*/ 	.short	(.L_149 - .L_148)


	//   ....[0]....
.L_148:
        /*005c*/ 	.word	0x00000080


	//   ....[1]....
        /*0060*/ 	.word	0x00000180


	//----- nvinfo : EIATTR_CBANK_PARAM_SIZE
	.align		4
.L_149:
        /*0064*/ 	.byte	0x03, 0x19
        /*0066*/ 	.short	0x0020


	//----- nvinfo : EIATTR_PARAM_CBANK
	.align		4
        /*0068*/ 	.byte	0x04, 0x0a
        /*006a*/ 	.short	(.L_151 - .L_150)
	.align		4
.L_150:
        /*006c*/ 	.word	index@(.nv.constant0._Z13gpu_not_equalPfS_S_l)
        /*0070*/ 	.short	0x0380
        /*0072*/ 	.short	0x0020


	//----- nvinfo : EIATTR_SW_WAR
	.align		4
.L_151:
        /*0074*/ 	.byte	0x04, 0x36
        /*0076*/ 	.short	(.L_153 - .L_152)
.L_152:
        /*0078*/ 	.word	0x00000008
.L_153:


//--------------------- .nv.info._Z13gpu_not_equalPfS_fl --------------------------
	.section	.nv.info._Z13gpu_not_equalPfS_fl,"",@"SHT_CUDA_INFO"
	.sectionflags	@""
	.align	4


	//----- nvinfo : EIATTR_CUDA_API_VERSION
	.align		4
        /*0000*/ 	.byte	0x04, 0x37
        /*0002*/ 	.short	(.L_155 - .L_154)
.L_154:
        /*0004*/ 	.word	0x00000082


	//----- nvinfo : EIATTR_KPARAM_INFO
	.align		4
.L_155:
        /*0008*/ 	.byte	0x04, 0x17
        /*000a*/ 	.short	(.L_157 - .L_156)
.L_156:
        /*000c*/ 	.word	0x00000000
        /*0010*/ 	.short	0x0003
        /*0012*/ 	.short	0x0018
        /*0014*/ 	.byte	0x00, 0xf0, 0x21, 0x00


	//----- nvinfo : EIATTR_KPARAM_INFO
	.align		4
.L_157:
        /*0018*/ 	.byte	0x04, 0x17
        /*001a*/ 	.short	(.L_159 - .L_158)
.L_158:
        /*001c*/ 	.word	0x00000000
        /*0020*/ 	.short	0x0002
        /*0022*/ 	.short	0x0010
        /*0024*/ 	.byte	0x00, 0xf0, 0x11, 0x00


	//----- nvinfo : EIATTR_KPARAM_INFO
	.align		4
.L_159:
        /*0028*/ 	.byte	0x04, 0x17
        /*002a*/ 	.short	(.L_161 - .L_160)
.L_160:
        /*002c*/ 	.word	0x00000000
        /*0030*/ 	.short	0x0001
        /*0032*/ 	.short	0x0008
        /*0034*/ 	.byte	0x00, 0xf5, 0x21, 0x00


	//----- nvinfo : EIATTR_KPARAM_INFO
	.align		4
.L_161:
        /*0038*/ 	.byte	0x04, 0x17
        /*003a*/ 	.short	(.L_163 - .L_162)
.L_162:
        /*003c*/ 	.word	0x00000000
        /*0040*/ 	.short	0x0000
        /*0042*/ 	.short	0x0000
        /*0044*/ 	.byte	0x00, 0xf5, 0x21, 0x00


	//----- nvinfo : EIATTR_SPARSE_MMA_MASK
	.align		4
.L_163:
        /*0048*/ 	.byte	0x03, 0x50
        /*004a*/ 	.short	0x0000


	//----- nvinfo : EIATTR_MAXREG_COUNT
	.align		4
        /*004c*/ 	.byte	0x03, 0x1b
        /*004e*/ 	.short	0x00ff


	//----- nvinfo : EIATTR_MERCURY_ISA_VERSION
	.align		4
        /*0050*/ 	.byte	0x03, 0x5f
        /*0052*/ 	.short	0x0101


	//----- nvinfo : EIATTR_VRC_CTA_INIT_COUNT
	.align		4
        /*0054*/ 	.byte	0x02, 0x4a
	.zero		1
	.zero		1


	//----- nvinfo : EIATTR_EXIT_INSTR_OFFSETS
	.align		4
        /*0058*/ 	.byte	0x04, 0x1c
        /*005a*/ 	.short	(.L_165 - .L_164)


	//   ....[0]....
.L_164:
        /*005c*/ 	.word	0x00000080


	//   ....[1]....
        /*0060*/ 	.word	0x00000150


	//----- nvinfo : EIATTR_CBANK_PARAM_SIZE
	.align		4
.L_165:
        /*0064*/ 	.byte	0x03, 0x19
        /*0066*/ 	.short	0x0020


	//----- nvinfo : EIATTR_PARAM_CBANK
	.align		4
        /*0068*/ 	.byte	0x04, 0x0a
        /*006a*/ 	.short	(.L_167 - .L_166)
	.align		4
.L_166:
        /*006c*/ 	.word	index@(.nv.constant0._Z13gpu_not_equalPfS_fl)
        /*0070*/ 	.short	0x0380
        /*0072*/ 	.short	0x0020


	//----- nvinfo : EIATTR_SW_WAR
	.align		4
.L_167:
        /*0074*/ 	.byte	0x04, 0x36
        /*0076*/ 	.short	(.L_169 - .L_168)
.L_168:
        /*0078*/ 	.word	0x00000008
.L_169:


//--------------------- .nv.info._Z9gpu_equalPfS_S_l --------------------------
	.section	.nv.info._Z9gpu_equalPfS_S_l,"",@"SHT_CUDA_INFO"
	.sectionflags	@""
	.align	4


	//----- nvinfo : EIATTR_CUDA_API_VERSION
	.align		4
        /*0000*/ 	.byte	0x04, 0x37
        /*0002*/ 	.short	(.L_171 - .L_170)
.L_170:
        /*0004*/ 	.word	0x00000082


	//----- nvinfo : EIATTR_KPARAM_INFO
	.align		4
.L_171:
        /*0008*/ 	.byte	0x04, 0x17
        /*000a*/ 	.short	(.L_173 - .L_172)
.L_172:
        /*000c*/ 	.word	0x00000000
        /*0010*/ 	.short	0x0003
        /*0012*/ 	.short	0x0018
        /*0014*/ 	.byte	0x00, 0xf0, 0x21, 0x00


	//----- nvinfo : EIATTR_KPARAM_INFO
	.align		4
.L_173:
        /*0018*/ 	.byte	0x04, 0x17
        /*001a*/ 	.short	(.L_175 - .L_174)
.L_174:
        /*001c*/ 	.word	0x00000000
        /*0020*/ 	.short	0x0002
        /*0022*/ 	.short	0x0010
        /*0024*/ 	.byte	0x00, 0xf5, 0x21, 0x00


	//----- nvinfo : EIATTR_KPARAM_INFO
	.align		4
.L_175:
        /*0028*/ 	.byte	0x04, 0x17
        /*002a*/ 	.short	(.L_177 - .L_176)
.L_176:
        /*002c*/ 	.word	0x00000000
        /*0030*/ 	.short	0x0001
        /*0032*/ 	.short	0x0008
        /*0034*/ 	.byte	0x00, 0xf5, 0x21, 0x00


	//----- nvinfo : EIATTR_KPARAM_INFO
	.align		4
.L_177:
        /*0038*/ 	.byte	0x04, 0x17
        /*003a*/ 	.short	(.L_179 - .L_178)
.L_178:
        /*003c*/ 	.word	0x00000000
        /*0040*/ 	.short	0x0000
        /*0042*/ 	.short	0x0000
        /*0044*/ 	.byte	0x00, 0xf5, 0x21, 0x00


	//----- nvinfo : EIATTR_SPARSE_MMA_MASK
	.align		4
.L_179:
        /*0048*/ 	.byte	0x03, 0x50
        /*004a*/ 	.short	0x0000


	//----- nvinfo : EIATTR_MAXREG_COUNT
	.align		4
        /*004c*/ 	.byte	0x03, 0x1b
        /*004e*/ 	.short	0x00ff


	//----- nvinfo : EIATTR_MERCURY_ISA_VERSION
	.align		4
        /*0050*/ 	.byte	0x03, 0x5f
        /*0052*/ 	.short	0x0101


	//----- nvinfo : EIATTR_VRC_CTA_INIT_COUNT
	.align		4
        /*0054*/ 	.byte	0x02, 0x4a
	.zero		1
	.zero		1


	//----- nvinfo : EIATTR_EXIT_INSTR_OFFSETS
	.align		4
        /*0058*/ 	.byte	0x04, 0x1c
        /*005a*/ 	.short	(.L_181 - .L_180)


	//   ....[0]....
.L_180:
        /*005c*/ 	.word	0x00000080


	//   ....[1]....
        /*0060*/ 	.word	0x00000180


	//----- nvinfo : EIATTR_CBANK_PARAM_SIZE
	.align		4
.L_181:
        /*0064*/ 	.byte	0x03, 0x19
        /*0066*/ 	.short	0x0020


	//----- nvinfo : EIATTR_PARAM_CBANK
	.align		4
        /*0068*/ 	.byte	0x04, 0x0a
        /*006a*/ 	.short	(.L_183 - .L_182)
	.align		4
.L_182:
        /*006c*/ 	.word	index@(.nv.constant0._Z9gpu_equalPfS_S_l)
        /*0070*/ 	.short	0x0380
        /*0072*/ 	.short	0x0020


	//----- nvinfo : EIATTR_SW_WAR
	.align		4
.L_183:
        /*0074*/ 	.byte	0x04, 0x36
        /*0076*/ 	.short	(.L_185 - .L_184)
.L_184:
        /*0078*/ 	.word	0x00000008
.L_185:


//--------------------- .nv.info._Z9gpu_equalPfS_fl --------------------------
	.section	.nv.info._Z9gpu_equalPfS_fl,"",@"SHT_CUDA_INFO"
	.sectionflags	@""
	.align	4


	//----- nvinfo : EIATTR_CUDA_API_VERSION
	.align		4
        /*0000*/ 	.byte	0x04, 0x37
        /*0002*/ 	.short	(.L_187 - .L_186)
.L_186:
        /*0004*/ 	.word	0x00000082


	//----- nvinfo : EIATTR_KPARAM_INFO
	.align		4
.L_187:
        /*0008*/ 	.byte	0x04, 0x17
        /*000a*/ 	.short	(.L_189 - .L_188)
.L_188:
        /*000c*/ 	.word	0x00000000
        /*0010*/ 	.short	0x0003
        /*0012*/ 	.short	0x0018
        /*0014*/ 	.byte	0x00, 0xf0, 0x21, 0x00


	//----- nvinfo : EIATTR_KPARAM_INFO
	.align		4
.L_189:
        /*0018*/ 	.byte	0x04, 0x17
        /*001a*/ 	.short	(.L_191 - .L_190)
.L_190:
        /*001c*/ 	.word	0x00000000
        /*0020*/ 	.short	0x0002
        /*0022*/ 	.short	0x0010
        /*0024*/ 	.byte	0x00, 0xf0, 0x11, 0x00


	//----- nvinfo : EIATTR_KPARAM_INFO
	.align		4
.L_191:
        /*0028*/ 	.byte	0x04, 0x17
        /*002a*/ 	.short	(.L_193 - .L_192)
.L_192:
        /*002c*/ 	.word	0x00000000
        /*0030*/ 	.short	0x0001
        /*0032*/ 	.short	0x0008
        /*0034*/ 	.byte	0x00, 0xf5, 0x21, 0x00


	//----- nvinfo : EIATTR_KPARAM_INFO
	.align		4
.L_193:
        /*0038*/ 	.byte	0x04, 0x17
        /*003a*/ 	.short	(.L_195 - .L_194)
.L_194:
        /*003c*/ 	.word	0x00000000
        /*0040*/ 	.short	0x0000
        /*0042*/ 	.short	0x0000
        /*0044*/ 	.byte	0x00, 0xf5, 0x21, 0x00


	//----- nvinfo : EIATTR_SPARSE_MMA_MASK
	.align		4
.L_195:
        /*0048*/ 	.byte	0x03, 0x50
        /*004a*/ 	.short	0x0000


	//----- nvinfo : EIATTR_MAXREG_COUNT
	.align		4
        /*004c*/ 	.byte	0x03, 0x1b
        /*004e*/ 	.short	0x00ff


	//----- nvinfo : EIATTR_MERCURY_ISA_VERSION
	.align		4
        /*0050*/ 	.byte	0x03, 0x5f
        /*0052*/ 	.short	0x0101


	//----- nvinfo : EIATTR_VRC_CTA_INIT_COUNT
	.align		4
        /*0054*/ 	.byte	0x02, 0x4a
	.zero		1
	.zero		1


	//----- nvinfo : EIATTR_EXIT_INSTR_OFFSETS
	.align		4
        /*0058*/ 	.byte	0x04, 0x1c
        /*005a*/ 	.short	(.L_197 - .L_196)


	//   ....[0]....
.L_196:
        /*005c*/ 	.word	0x00000080


	//   ....[1]....
        /*0060*/ 	.word	0x00000150


	//----- nvinfo : EIATTR_CBANK_PARAM_SIZE
	.align		4
.L_197:
        /*0064*/ 	.byte	0x03, 0x19
        /*0066*/ 	.short	0x0020


	//----- nvinfo : EIATTR_PARAM_CBANK
	.align		4
        /*0068*/ 	.byte	0x04, 0x0a
        /*006a*/ 	.short	(.L_199 - .L_198)
	.align		4
.L_198:
        /*006c*/ 	.word	index@(.nv.constant0._Z9gpu_equalPfS_fl)
        /*0070*/ 	.short	0x0380
        /*0072*/ 	.short	0x0020


	//----- nvinfo : EIATTR_SW_WAR
	.align		4
.L_199:
        /*0074*/ 	.byte	0x04, 0x36
        /*0076*/ 	.short	(.L_201 - .L_200)
.L_200:
        /*0078*/ 	.word	0x00000008
.L_201:


//--------------------- .nv.info._Z14gpu_less_equalPfS_S_l --------------------------
	.section	.nv.info._Z14gpu_less_equalPfS_S_l,"",@"SHT_CUDA_INFO"
	.sectionflags	@""
	.align	4


	//----- nvinfo : EIATTR_CUDA_API_VERSION
	.align		4
        /*0000*/ 	.byte	0x04, 0x37
        /*0002*/ 	.short	(.L_203 - .L_202)
.L_202:
        /*0004*/ 	.word	0x00000082


	//----- nvinfo : EIATTR_KPARAM_INFO
	.align		4
.L_203:
        /*0008*/ 	.byte	0x04, 0x17
        /*000a*/ 	.short	(.L_205 - .L_204)
.L_204:
        /*000c*/ 	.word	0x00000000
        /*0010*/ 	.short	0x0003
        /*0012*/ 	.short	0x0018
        /*0014*/ 	.byte	0x00, 0xf0, 0x21, 0x00


	//----- nvinfo : EIATTR_KPARAM_INFO
	.align		4
.L_205:
        /*0018*/ 	.byte	0x04, 0x17
        /*001a*/ 	.short	(.L_207 - .L_206)
.L_206:
        /*001c*/ 	.word	0x00000000
        /*0020*/ 	.short	0x0002
        /*0022*/ 	.short	0x0010
        /*0024*/ 	.byte	0x00, 0xf5, 0x21, 0x00


	//----- nvinfo : EIATTR_KPARAM_INFO
	.align		4
.L_207:
        /*0028*/ 	.byte	0x04, 0x17
        /*002a*/ 	.short	(.L_209 - .L_208)
.L_208:
        /*002c*/ 	.word	0x00000000
        /*0030*/ 	.short	0x0001
        /*0032*/ 	.short	0x0008
        /*0034*/ 	.byte	0x00, 0xf5, 0x21, 0x00


	//----- nvinfo : EIATTR_KPARAM_INFO
	.align		4
.L_209:
        /*0038*/ 	.byte	0x04, 0x17
        /*003a*/ 	.short	(.L_211 - .L_210)
.L_210:
        /*003c*/ 	.word	0x00000000
        /*0040*/ 	.short	0x0000
        /*0042*/ 	.short	0x0000
        /*0044*/ 	.byte	0x00, 0xf5, 0x21, 0x00


	//----- nvinfo : EIATTR_SPARSE_MMA_MASK
	.align		4
.L_211:
        /*0048*/ 	.byte	0x03, 0x50
        /*004a*/ 	.short	0x0000


	//----- nvinfo : EIATTR_MAXREG_COUNT
	.align		4
        /*004c*/ 	.byte	0x03, 0x1b
        /*004e*/ 	.short	0x00ff


	//----- nvinfo : EIATTR_MERCURY_ISA_VERSION
	.align		4
        /*0050*/ 	.byte	0x03, 0x5f
        /*0052*/ 	.short	0x0101


	//----- nvinfo : EIATTR_VRC_CTA_INIT_COUNT
	.align		4
        /*0054*/ 	.byte	0x02, 0x4a
	.zero		1
	.zero		1


	//----- nvinfo : EIATTR_EXIT_INSTR_OFFSETS
	.align		4
        /*0058*/ 	.byte	0x04, 0x1c
        /*005a*/ 	.short	(.L_213 - .L_212)


	//   ....[0]....
.L_212:
        /*005c*/ 	.word	0x00000080


	//   ....[1]....
        /*0060*/ 	.word	0x00000180


	//----- nvinfo : EIATTR_CBANK_PARAM_SIZE
	.align		4
.L_213:
        /*0064*/ 	.byte	0x03, 0x19
        /*0066*/ 	.short	0x0020


	//----- nvinfo : EIATTR_PARAM_CBANK
	.align		4
        /*0068*/ 	.byte	0x04, 0x0a
        /*006a*/ 	.short	(.L_215 - .L_214)
	.align		4
.L_214:
        /*006c*/ 	.word	index@(.nv.constant0._Z14gpu_less_equalPfS_S_l)
        /*0070*/ 	.short	0x0380
        /*0072*/ 	.short	0x0020


	//----- nvinfo : EIATTR_SW_WAR
	.align		4
.L_215:
        /*0074*/ 	.byte	0x04, 0x36
        /*0076*/ 	.short	(.L_217 - .L_216)
.L_216:
        /*0078*/ 	.word	0x00000008
.L_217:


//--------------------- .nv.info._Z14gpu_less_equalPfS_fl --------------------------
	.section	.nv.info._Z14gpu_less_equalPfS_fl,"",@"SHT_CUDA_INFO"
	.sectionflags	@""
	.align	4


	//----- nvinfo : EIATTR_CUDA_API_VERSION
	.align		4
        /*0000*/ 	.byte	0x04, 0x37
        /*0002*/ 	.short	(.L_219 - .L_218)
.L_218:
        /*0004*/ 	.word	0x00000082


	//----- nvinfo : EIATTR_KPARAM_INFO
	.align		4
.L_219:
        /*0008*/ 	.byte	0x04, 0x17
        /*000a*/ 	.short	(.L_221 - .L_220)
.L_220:
        /*000c*/ 	.word	0x00000000
        /*0010*/ 	.short	0x0003
        /*0012*/ 	.short	0x0018
        /*0014*/ 	.byte	0x00, 0xf0, 0x21, 0x00


	//----- nvinfo : EIATTR_KPARAM_INFO
	.align		4
.L_221:
        /*0018*/ 	.byte	0x04, 0x17
        /*001a*/ 	.short	(.L_223 - .L_222)
.L_222:
        /*001c*/ 	.word	0x00000000
        /*0020*/ 	.short	0x0002
        /*0022*/ 	.short	0x0010
        /*0024*/ 	.byte	0x00, 0xf0, 0x11, 0x00


	//----- nvinfo : EIATTR_KPARAM_INFO
	.align		4
.L_223:
        /*0028*/ 	.byte	0x04, 0x17
        /*002a*/ 	.short	(.L_225 - .L_224)
.L_224:
        /*002c*/ 	.word	0x00000000
        /*0030*/ 	.short	0x0001
        /*0032*/ 	.short	0x0008
        /*0034*/ 	.byte	0x00, 0xf5, 0x21, 0x00


	//----- nvinfo : EIATTR_KPARAM_INFO
	.align		4
.L_225:
        /*0038*/ 	.byte	0x04, 0x17
        /*003a*/ 	.short	(.L_227 - .L_226)
.L_226:
        /*003c*/ 	.word	0x00000000
        /*0040*/ 	.short	0x0000
        /*0042*/ 	.short	0x0000
        /*0044*/ 	.byte	0x00, 0xf5, 0x21, 0x00


	//----- nvinfo : EIATTR_SPARSE_MMA_MASK
	.align		4
.L_227:
        /*0048*/ 	.byte	0x03, 0x50
        /*004a*/ 	.short	0x0000


	//----- nvinfo : EIATTR_MAXREG_COUNT
	.align		4
        /*004c*/ 	.byte	0x03, 0x1b
        /*004e*/ 	.short	0x00ff


	//----- nvinfo : EIATTR_MERCURY_ISA_VERSION
	.align		4
        /*0050*/ 	.byte	0x03, 0x5f
        /*0052*/ 	.short	0x0101


	//----- nvinfo : EIATTR_VRC_CTA_INIT_COUNT
	.align		4
        /*0054*/ 	.byte	0x02, 0x4a
	.zero		1
	.zero		1


	//----- nvinfo : EIATTR_EXIT_INSTR_OFFSETS
	.align		4
        /*0058*/ 	.byte	0x04, 0x1c
        /*005a*/ 	.short	(.L_229 - .L_228)


	//   ....[0]....
.L_228:
        /*005c*/ 	.word	0x00000080


	//   ....[1]....
        /*0060*/ 	.word	0x00000150


	//----- nvinfo : EIATTR_CBANK_PARAM_SIZE
	.align		4
.L_229:
        /*0064*/ 	.byte	0x03, 0x19
        /*0066*/ 	.short	0x0020


	//----- nvinfo : EIATTR_PARAM_CBANK
	.align		4
        /*0068*/ 	.byte	0x04, 0x0a
        /*006a*/ 	.short	(.L_231 - .L_230)
	.align		4
.L_230:
        /*006c*/ 	.word	index@(.nv.constant0._Z14gpu_less_equalPfS_fl)
        /*0070*/ 	.short	0x0380
        /*0072*/ 	.short	0x0020


	//----- nvinfo : EIATTR_SW_WAR
	.align		4
.L_231:
        /*0074*/ 	.byte	0x04, 0x36
        /*0076*/ 	.short	(.L_233 - .L_232)
.L_232:
        /*0078*/ 	.word	0x00000008
.L_233:


//--------------------- .nv.info._Z8gpu_lessPfS_S_l --------------------------
	.section	.nv.info._Z8gpu_lessPfS_S_l,"",@"SHT_CUDA_INFO"
	.sectionflags	@""
	.align	4


	//----- nvinfo : EIATTR_CUDA_API_VERSION
	.align		4
        /*0000*/ 	.byte	0x04, 0x37
        /*0002*/ 	.short	(.L_235 - .L_234)
.L_234:
        /*0004*/ 	.word	0x00000082


	//----- nvinfo : EIATTR_KPARAM_INFO
	.align		4
.L_235:
        /*0008*/ 	.byte	0x04, 0x17
        /*000a*/ 	.short	(.L_237 - .L_236)
.L_236:
        /*000c*/ 	.word	0x00000000
        /*0010*/ 	.short	0x0003
        /*0012*/ 	.short	0x0018
        /*0014*/ 	.byte	0x00, 0xf0, 0x21, 0x00


	//----- nvinfo : EIATTR_KPARAM_INFO
	.align		4
.L_237:
        /*0018*/ 	.byte	0x04, 0x17
        /*001a*/ 	.short	(.L_239 - .L_238)
.L_238:
        /*001c*/ 	.word	0x00000000
        /*0020*/ 	.short	0x0002
        /*0022*/ 	.short	0x0010
        /*0024*/ 	.byte	0x00, 0xf5, 0x21, 0x00


	//----- nvinfo : EIATTR_KPARAM_INFO
	.align		4
.L_239:
        /*0028*/ 	.byte	0x04, 0x17
        /*002a*/ 	.short	(.L_241 - .L_240)
.L_240:
        /*002c*/ 	.word	0x00000000
        /*0030*/ 	.short	0x0001
        /*0032*/ 	.short	0x0008
        /*0034*/ 	.byte	0x00, 0xf5, 0x21, 0x00


	//----- nvinfo : EIATTR_KPARAM_INFO
	.align		4
.L_241:
        /*0038*/ 	.byte	0x04, 0x17
        /*003a*/ 	.short	(.L_243 - .L_242)
.L_242:
        /*003c*/ 	.word	0x00000000
        /*0040*/ 	.short	0x0000
        /*0042*/ 	.short	0x0000
        /*0044*/ 	.byte	0x00, 0xf5, 0x21, 0x00


	//----- nvinfo : EIATTR_SPARSE_MMA_MASK
	.align		4
.L_243:
        /*0048*/ 	.byte	0x03, 0x50
        /*004a*/ 	.short	0x0000


	//----- nvinfo : EIATTR_MAXREG_COUNT
	.align		4
        /*004c*/ 	.byte	0x03, 0x1b
        /*004e*/ 	.short	0x00ff


	//----- nvinfo : EIATTR_MERCURY_ISA_VERSION
	.align		4
        /*0050*/ 	.byte	0x03, 0x5f
        /*0052*/ 	.short	0x0101


	//----- nvinfo : EIATTR_VRC_CTA_INIT_COUNT
	.align		4
        /*0054*/ 	.byte	0x02, 0x4a
	.zero		1
	.zero		1


	//----- nvinfo : EIATTR_EXIT_INSTR_OFFSETS
	.align		4
        /*0058*/ 	.byte	0x04, 0x1c
        /*005a*/ 	.short	(.L_245 - .L_244)


	//   ....[0]....
.L_244:
        /*005c*/ 	.word	0x00000080


	//   ....[1]....
        /*0060*/ 	.word	0x00000180


	//----- nvinfo : EIATTR_CBANK_PARAM_SIZE
	.align		4
.L_245:
        /*0064*/ 	.byte	0x03, 0x19
        /*0066*/ 	.short	0x0020


	//----- nvinfo : EIATTR_PARAM_CBANK
	.align		4
        /*0068*/ 	.byte	0x04, 0x0a
        /*006a*/ 	.short	(.L_247 - .L_246)
	.align		4
.L_246:
        /*006c*/ 	.word	index@(.nv.constant0._Z8gpu_lessPfS_S_l)
        /*0070*/ 	.short	0x0380
        /*0072*/ 	.short	0x0020


	//----- nvinfo : EIATTR_SW_WAR
	.align		4
.L_247:
        /*0074*/ 	.byte	0x04, 0x36
        /*0076*/ 	.short	(.L_249 - .L_248)
.L_248:
        /*0078*/ 	.word	0x00000008
.L_249:


//--------------------- .nv.info._Z8gpu_lessPfS_fl --------------------------
	.section	.nv.info._Z8gpu_lessPfS_fl,"",@"SHT_CUDA_INFO"
	.sectionflags	@""
	.align	4


	//----- nvinfo : EIATTR_CUDA_API_VERSION
	.align		4
        /*0000*/ 	.byte	0x04, 0x37
        /*0002*/ 	.short	(.L_251 - .L_250)
.L_250:
        /*0004*/ 	.word	0x00000082


	//----- nvinfo : EIATTR_KPARAM_INFO
	.align		4
.L_251:
        /*0008*/ 	.byte	0x04, 0x17
        /*000a*/ 	.short	(.L_253 - .L_252)
.L_252:
        /*000c*/ 	.word	0x00000000
        /*0010*/ 	.short	0x0003
        /*0012*/ 	.short	0x0018
        /*0014*/ 	.byte	0x00, 0xf0, 0x21, 0x00


	//----- nvinfo : EIATTR_KPARAM_INFO
	.align		4
.L_253:
        /*0018*/ 	.byte	0x04, 0x17
        /*001a*/ 	.short	(.L_255 - .L_254)
.L_254:
        /*001c*/ 	.word	0x00000000
        /*0020*/ 	.short	0x0002
        /*0022*/ 	.short	0x0010
        /*0024*/ 	.byte	0x00, 0xf0, 0x11, 0x00


	//----- nvinfo : EIATTR_KPARAM_INFO
	.align		4
.L_255:
        /*0028*/ 	.byte	0x04, 0x17
        /*002a*/ 	.short	(.L_257 - .L_256)
.L_256:
        /*002c*/ 	.word	0x00000000
        /*0030*/ 	.short	0x0001
        /*0032*/ 	.short	0x0008
        /*0034*/ 	.byte	0x00, 0xf5, 0x21, 0x00


	//----- nvinfo : EIATTR_KPARAM_INFO
	.align		4
.L_257:
        /*0038*/ 	.byte	0x04, 0x17
        /*003a*/ 	.short	(.L_259 - .L_258)
.L_258:
        /*003c*/ 	.word	0x00000000
        /*0040*/ 	.short	0x0000
        /*0042*/ 	.short	0x0000
        /*0044*/ 	.byte	0x00, 0xf5, 0x21, 0x00


	//----- nvinfo : EIATTR_SPARSE_MMA_MASK
	.align		4
.L_259:
        /*0048*/ 	.byte	0x03, 0x50
        /*004a*/ 	.short	0x0000


	//----- nvinfo : EIATTR_MAXREG_COUNT
	.align		4
        /*004c*/ 	.byte	0x03, 0x1b
        /*004e*/ 	.short	0x00ff


	//----- nvinfo : EIATTR_MERCURY_ISA_VERSION
	.align		4
        /*0050*/ 	.byte	0x03, 0x5f
        /*0052*/ 	.short	0x0101


	//----- nvinfo : EIATTR_VRC_CTA_INIT_COUNT
	.align		4
        /*0054*/ 	.byte	0x02, 0x4a
	.zero		1
	.zero		1


	//----- nvinfo : EIATTR_EXIT_INSTR_OFFSETS
	.align		4
        /*0058*/ 	.byte	0x04, 0x1c
        /*005a*/ 	.short	(.L_261 - .L_260)


	//   ....[0]....
.L_260:
        /*005c*/ 	.word	0x00000080


	//   ....[1]....
        /*0060*/ 	.word	0x00000150


	//----- nvinfo : EIATTR_CBANK_PARAM_SIZE
	.align		4
.L_261:
        /*0064*/ 	.byte	0x03, 0x19
        /*0066*/ 	.short	0x0020


	//----- nvinfo : EIATTR_PARAM_CBANK
	.align		4
        /*0068*/ 	.byte	0x04, 0x0a
        /*006a*/ 	.short	(.L_263 - .L_262)
	.align		4
.L_262:
        /*006c*/ 	.word	index@(.nv.constant0._Z8gpu_lessPfS_fl)
        /*0070*/ 	.short	0x0380
        /*0072*/ 	.short	0x0020


	//----- nvinfo : EIATTR_SW_WAR
	.align		4
.L_263:
        /*0074*/ 	.byte	0x04, 0x36
        /*0076*/ 	.short	(.L_265 - .L_264)
.L_264:
        /*0078*/ 	.word	0x00000008
.L_265:


//--------------------- .nv.info._Z17gpu_greater_equalPfS_S_l --------------------------
	.section	.nv.info._Z17gpu_greater_equalPfS_S_l,"",@"SHT_CUDA_INFO"
	.sectionflags	@""
	.align	4


	//----- nvinfo : EIATTR_CUDA_API_VERSION
	.align		4
        /*0000*/ 	.byte	0x04, 0x37
        /*0002*/ 	.short	(.L_267 - .L_266)
.L_266:
        /*0004*/ 	.word	0x00000082


	//----- nvinfo : EIATTR_KPARAM_INFO
	.align		4
.L_267:
        /*0008*/ 	.byte	0x04, 0x17
        /*000a*/ 	.short	(.L_269 - .L_268)
.L_268:
        /*000c*/ 	.word	0x00000000
        /*0010*/ 	.short	0x0003
        /*0012*/ 	.short	0x0018
        /*0014*/ 	.byte	0x00, 0xf0, 0x21, 0x00


	//----- nvinfo : EIATTR_KPARAM_INFO
	.align		4
.L_269:
        /*0018*/ 	.byte	0x04, 0x17
        /*001a*/ 	.short	(.L_271 - .L_270)
.L_270:
        /*001c*/ 	.word	0x00000000
        /*0020*/ 	.short	0x0002
        /*0022*/ 	.short	0x0010
        /*0024*/ 	.byte	0x00, 0xf5, 0x21, 0x00


	//----- nvinfo : EIATTR_KPARAM_INFO
	.align		4
.L_271:
        /*0028*/ 	.byte	0x04, 0x17
        /*002a*/ 	.short	(.L_273 - .L_272)
.L_272:
        /*002c*/ 	.word	0x00000000
        /*0030*/ 	.short	0x0001
        /*0032*/ 	.short	0x0008
        /*0034*/ 	.byte	0x00, 0xf5, 0x21, 0x00


	//----- nvinfo : EIATTR_KPARAM_INFO
	.align		4
.L_273:
        /*0038*/ 	.byte	0x04, 0x17
        /*003a*/ 	.short	(.L_275 - .L_274)
.L_274:
        /*003c*/ 	.word	0x00000000
        /*0040*/ 	.short	0x0000
        /*0042*/ 	.short	0x0000
        /*0044*/ 	.byte	0x00, 0xf5, 0x21, 0x00


	//----- nvinfo : EIATTR_SPARSE_MMA_MASK
	.align		4
.L_275:
        /*0048*/ 	.byte	0x03, 0x50
        /*004a*/ 	.short	0x0000


	//----- nvinfo : EIATTR_MAXREG_COUNT
	.align		4
        /*004c*/ 	.byte	0x03, 0x1b
        /*004e*/ 	.short	0x00ff


	//----- nvinfo : EIATTR_MERCURY_ISA_VERSION
	.align		4
        /*0050*/ 	.byte	0x03, 0x5f
        /*0052*/ 	.short	0x0101


	//----- nvinfo : EIATTR_VRC_CTA_INIT_COUNT
	.align		4
        /*0054*/ 	.byte	0x02, 0x4a
	.zero		1
	.zero		1


	//----- nvinfo : EIATTR_EXIT_INSTR_OFFSETS
	.align		4
        /*0058*/ 	.byte	0x04, 0x1c
        /*005a*/ 	.short	(.L_277 - .L_276)


	//   ....[0]....
.L_276:
        /*005c*/ 	.word	0x00000080


	//   ....[1]....
        /*0060*/ 	.word	0x00000180


	//----- nvinfo : EIATTR_CBANK_PARAM_SIZE
	.align		4
.L_277:
        /*0064*/ 	.byte	0x03, 0x19
        /*0066*/ 	.short	0x0020


	//----- nvinfo : EIATTR_PARAM_CBANK
	.align		4
        /*0068*/ 	.byte	0x04, 0x0a
        /*006a*/ 	.short	(.L_279 - .L_278)
	.align		4
.L_278:
        /*006c*/ 	.word	index@(.nv.constant0._Z17gpu_greater_equalPfS_S_l)
        /*0070*/ 	.short	0x0380
        /*0072*/ 	.short	0x0020


	//----- nvinfo : EIATTR_SW_WAR
	.align		4
.L_279:
        /*0074*/ 	.byte	0x04, 0x36
        /*0076*/ 	.short	(.L_281 - .L_280)
.L_280:
        /*0078*/ 	.word	0x00000008
.L_281:


//--------------------- .nv.info._Z17gpu_greater_equalPfS_fl --------------------------
	.section	.nv.info._Z17gpu_greater_equalPfS_fl,"",@"SHT_CUDA_INFO"
	.sectionflags	@""
	.align	4


	//----- nvinfo : EIATTR_CUDA_API_VERSION
	.align		4
        /*0000*/ 	.byte	0x04, 0x37
        /*0002*/ 	.short	(.L_283 - .L_282)
.L_282:
        /*0004*/ 	.word	0x00000082


	//----- nvinfo : EIATTR_KPARAM_INFO
	.align		4
.L_283:
        /*0008*/ 	.byte	0x04, 0x17
        /*000a*/ 	.short	(.L_285 - .L_284)
.L_284:
        /*000c*/ 	.word	0x00000000
        /*0010*/ 	.short	0x0003
        /*0012*/ 	.short	0x0018
        /*0014*/ 	.byte	0x00, 0xf0, 0x21, 0x00


	//----- nvinfo : EIATTR_KPARAM_INFO
	.align		4
.L_285:
        /*0018*/ 	.byte	0x04, 0x17
        /*001a*/ 	.short	(.L_287 - .L_286)
.L_286:
        /*001c*/ 	.word	0x00000000
        /*0020*/ 	.short	0x0002
        /*0022*/ 	.short	0x0010
        /*0024*/ 	.byte	0x00, 0xf0, 0x11, 0x00


	//----- nvinfo : EIATTR_KPARAM_INFO
	.align		4
.L_287:
        /*0028*/ 	.byte	0x04, 0x17
        /*002a*/ 	.short	(.L_289 - .L_288)
.L_288:
        /*002c*/ 	.word	0x00000000
        /*0030*/ 	.short	0x0001
        /*0032*/ 	.short	0x0008
        /*0034*/ 	.byte	0x00, 0xf5, 0x21, 0x00


	//----- nvinfo : EIATTR_KPARAM_INFO
	.align		4
.L_289:
        /*0038*/ 	.byte	0x04, 0x17
        /*003a*/ 	.short	(.L_291 - .L_290)
.L_290:
        /*003c*/ 	.word	0x00000000
        /*0040*/ 	.short	0x0000
        /*0042*/ 	.short	0x0000
        /*0044*/ 	.byte	0x00, 0xf5, 0x21, 0x00


	//----- nvinfo : EIATTR_SPARSE_MMA_MASK
	.align		4
.L_291:
        /*0048*/ 	.byte	0x03, 0x50
        /*004a*/ 	.short	0x0000


	//----- nvinfo : EIATTR_MAXREG_COUNT
	.align		4
        /*004c*/ 	.byte	0x03, 0x1b
        /*004e*/ 	.short	0x00ff


	//----- nvinfo : EIATTR_MERCURY_ISA_VERSION
	.align		4
        /*0050*/ 	.byte	0x03, 0x5f
        /*0052*/ 	.short	0x0101


	//----- nvinfo : EIATTR_VRC_CTA_INIT_COUNT
	.align		4
        /*0054*/ 	.byte	0x02, 0x4a
	.zero		1
	.zero		1


	//----- nvinfo : EIATTR_EXIT_INSTR_OFFSETS
	.align		4
        /*0058*/ 	.byte	0x04, 0x1c
        /*005a*/ 	.short	(.L_293 - .L_292)


	//   ....[0]....
.L_292:
        /*005c*/ 	.word	0x00000080


	//   ....[1]....
        /*0060*/ 	.word	0x00000150


	//----- nvinfo : EIATTR_CBANK_PARAM_SIZE
	.align		4
.L_293:
        /*0064*/ 	.byte	0x03, 0x19
        /*0066*/ 	.short	0x0020


	//----- nvinfo : EIATTR_PARAM_CBANK
	.align		4
        /*0068*/ 	.byte	0x04, 0x0a
        /*006a*/ 	.short	(.L_295 - .L_294)
	.align		4
.L_294:
        /*006c*/ 	.word	index@(.nv.constant0._Z17gpu_greater_equalPfS_fl)
        /*0070*/ 	.short	0x0380
        /*0072*/ 	.short	0x0020


	//----- nvinfo : EIATTR_SW_WAR
	.align		4
.L_295:
        /*0074*/ 	.byte	0x04, 0x36
        /*0076*/ 	.short	(.L_297 - .L_296)
.L_296:
        /*0078*/ 	.word	0x00000008
.L_297:


//--------------------- .nv.info._Z11gpu_greaterPfS_S_l --------------------------
	.section	.nv.info._Z11gpu_greaterPfS_S_l,"",@"SHT_CUDA_INFO"
	.sectionflags	@""
	.align	4


	//----- nvinfo : EIATTR_CUDA_API_VERSION
	.align		4
        /*0000*/ 	.byte	0x04, 0x37
        /*0002*/ 	.short	(.L_299 - .L_298)
.L_298:
        /*0004*/ 	.word	0x00000082


	//----- nvinfo : EIATTR_KPARAM_INFO
	.align		4
.L_299:
        /*0008*/ 	.byte	0x04, 0x17
        /*000a*/ 	.short	(.L_301 - .L_300)
.L_300:
        /*000c*/ 	.word	0x00000000
        /*0010*/ 	.short	0x0003
        /*0012*/ 	.short	0x0018
        /*0014*/ 	.byte	0x00, 0xf0, 0x21, 0x00


	//----- nvinfo : EIATTR_KPARAM_INFO
	.align		4
.L_301:
        /*0018*/ 	.byte	0x04, 0x17
        /*001a*/ 	.short	(.L_303 - .L_302)
.L_302:
        /*001c*/ 	.word	0x00000000
        /*0020*/ 	.short	0x0002
        /*0022*/ 	.short	0x0010
        /*0024*/ 	.byte	0x00, 0xf5, 0x21, 0x00


	//----- nvinfo : EIATTR_KPARAM_INFO
	.align		4
.L_303:
        /*0028*/ 	.byte	0x04, 0x17
        /*002a*/ 	.short	(.L_305 - .L_304)
.L_304:
        /*002c*/ 	.word	0x00000000
        /*0030*/ 	.short	0x0001
        /*0032*/ 	.short	0x0008
        /*0034*/ 	.byte	0x00, 0xf5, 0x21, 0x00


	//----- nvinfo : EIATTR_KPARAM_INFO
	.align		4
.L_305:
        /*0038*/ 	.byte	0x04, 0x17
        /*003a*/ 	.short	(.L_307 - .L_306)
.L_306:
        /*003c*/ 	.word	0x00000000
        /*0040*/ 	.short	0x0000
        /*0042*/ 	.short	0x0000
        /*0044*/ 	.byte	0x00, 0xf5, 0x21, 0x00


	//----- nvinfo : EIATTR_SPARSE_MMA_MASK
	.align		4
.L_307:
        /*0048*/ 	.byte	0x03, 0x50
        /*004a*/ 	.short	0x0000


	//----- nvinfo : EIATTR_MAXREG_COUNT
	.align		4
        /*004c*/ 	.byte	0x03, 0x1b
        /*004e*/ 	.short	0x00ff


	//----- nvinfo : EIATTR_MERCURY_ISA_VERSION
	.align		4
        /*0050*/ 	.byte	0x03, 0x5f
        /*0052*/ 	.short	0x0101


	//----- nvinfo : EIATTR_VRC_CTA_INIT_COUNT
	.align		4
        /*0054*/ 	.byte	0x02, 0x4a
	.zero		1
	.zero		1


	//----- nvinfo : EIATTR_EXIT_INSTR_OFFSETS
	.align		4
        /*0058*/ 	.byte	0x04, 0x1c
        /*005a*/ 	.short	(.L_309 - .L_308)


	//   ....[0]....
.L_308:
        /*005c*/ 	.word	0x00000080


	//   ....[1]....
        /*0060*/ 	.word	0x00000180


	//----- nvinfo : EIATTR_CBANK_PARAM_SIZE
	.align		4
.L_309:
        /*0064*/ 	.byte	0x03, 0x19
        /*0066*/ 	.short	0x0020


	//----- nvinfo : EIATTR_PARAM_CBANK
	.align		4
        /*0068*/ 	.byte	0x04, 0x0a
        /*006a*/ 	.short	(.L_311 - .L_310)
	.align		4
.L_310:
        /*006c*/ 	.word	index@(.nv.constant0._Z11gpu_greaterPfS_S_l)
        /*0070*/ 	.short	0x0380
        /*0072*/ 	.short	0x0020


	//----- nvinfo : EIATTR_SW_WAR
	.align		4
.L_311:
        /*0074*/ 	.byte	0x04, 0x36
        /*0076*/ 	.short	(.L_313 - .L_312)
.L_312:
        /*0078*/ 	.word	0x00000008
.L_313:


//--------------------- .nv.info._Z11gpu_greaterPfS_fl --------------------------
	.section	.nv.info._Z11gpu_greaterPfS_fl,"",@"SHT_CUDA_INFO"
	.sectionflags	@""
	.align	4


	//----- nvinfo : EIATTR_CUDA_API_VERSION
	.align		4
        /*0000*/ 	.byte	0x04, 0x37
        /*0002*/ 	.short	(.L_315 - .L_314)
.L_314:
        /*0004*/ 	.word	0x00000082


	//----- nvinfo : EIATTR_KPARAM_INFO
	.align		4
.L_315:
        /*0008*/ 	.byte	0x04, 0x17
        /*000a*/ 	.short	(.L_317 - .L_316)
.L_316:
        /*000c*/ 	.word	0x00000000
        /*0010*/ 	.short	0x0003
        /*0012*/ 	.short	0x0018
        /*0014*/ 	.byte	0x00, 0xf0, 0x21, 0x00


	//----- nvinfo : EIATTR_KPARAM_INFO
	.align		4
.L_317:
        /*0018*/ 	.byte	0x04, 0x17
        /*001a*/ 	.short	(.L_319 - .L_318)
.L_318:
        /*001c*/ 	.word	0x00000000
        /*0020*/ 	.short	0x0002
        /*0022*/ 	.short	0x0010
        /*0024*/ 	.byte	0x00, 0xf0, 0x11, 0x00


	//----- nvinfo : EIATTR_KPARAM_INFO
	.align		4
.L_319:
        /*0028*/ 	.byte	0x04, 0x17
        /*002a*/ 	.short	(.L_321 - .L_320)
.L_320:
        /*002c*/ 	.word	0x00000000
        /*0030*/ 	.short	0x0001
        /*0032*/ 	.short	0x0008
        /*0034*/ 	.byte	0x00, 0xf5, 0x21, 0x00


	//----- nvinfo : EIATTR_KPARAM_INFO
	.align		4
.L_321:
        /*0038*/ 	.byte	0x04, 0x17
        /*003a*/ 	.short	(.L_323 - .L_322)
.L_322:
        /*003c*/ 	.word	0x00000000
        /*0040*/ 	.short	0x0000
        /*0042*/ 	.short	0x0000
        /*0044*/ 	.byte	0x00, 0xf5, 0x21, 0x00


	//----- nvinfo : EIATTR_SPARSE_MMA_MASK
	.align		4
.L_323:
        /*0048*/ 	.byte	0x03, 0x50
        /*004a*/ 	.short	0x0000


	//----- nvinfo : EIATTR_MAXREG_COUNT
	.align		4
        /*004c*/ 	.byte	0x03, 0x1b
        /*004e*/ 	.short	0x00ff


	//----- nvinfo : EIATTR_MERCURY_ISA_VERSION
	.align		4
        /*0050*/ 	.byte	0x03, 0x5f
        /*0052*/ 	.short	0x0101


	//----- nvinfo : EIATTR_VRC_CTA_INIT_COUNT
	.align		4
        /*0054*/ 	.byte	0x02, 0x4a
	.zero		1
	.zero		1


	//----- nvinfo : EIATTR_EXIT_INSTR_OFFSETS
	.align		4
        /*0058*/ 	.byte	0x04, 0x1c
        /*005a*/ 	.short	(.L_325 - .L_324)


	//   ....[0]....
.L_324:
        /*005c*/ 	.word	0x00000080


	//   ....[1]....
        /*0060*/ 	.word	0x00000150


	//----- nvinfo : EIATTR_CBANK_PARAM_SIZE
	.align		4
.L_325:
        /*0064*/ 	.byte	0x03, 0x19
        /*0066*/ 	.short	0x0020


	//----- nvinfo : EIATTR_PARAM_CBANK
	.align		4
        /*0068*/ 	.byte	0x04, 0x0a
        /*006a*/ 	.short	(.L_327 - .L_326)
	.align		4
.L_326:
        /*006c*/ 	.word	index@(.nv.constant0._Z11gpu_greaterPfS_fl)
        /*0070*/ 	.short	0x0380
        /*0072*/ 	.short	0x0020


	//----- nvinfo : EIATTR_SW_WAR
	.align		4
.L_327:
        /*0074*/ 	.byte	0x04, 0x36
        /*0076*/ 	.short	(.L_329 - .L_328)
.L_328:
        /*0078*/ 	.word	0x00000008
.L_329:


//--------------------- .nv.info._Z11gpu_isclosePfS_S_ffbl --------------------------
	.section	.nv.info._Z11gpu_isclosePfS_S_ffbl,"",@"SHT_CUDA_INFO"
	.sectionflags	@""
	.align	4


	//----- nvinfo : EIATTR_CUDA_API_VERSION
	.align		4
        /*0000*/ 	.byte	0x04, 0x37
        /*0002*/ 	.short	(.L_331 - .L_330)
.L_330:
        /*0004*/ 	.word	0x00000082


	//----- nvinfo : EIATTR_KPARAM_INFO
	.align		4
.L_331:
        /*0008*/ 	.byte	0x04, 0x17
        /*000a*/ 	.short	(.L_333 - .L_332)
.L_332:
        /*000c*/ 	.word	0x00000000
        /*0010*/ 	.short	0x0006
        /*0012*/ 	.short	0x0028
        /*0014*/ 	.byte	0x00, 0xf0, 0x21, 0x00


	//----- nvinfo : EIATTR_KPARAM_INFO
	.align		4
.L_333:
        /*0018*/ 	.byte	0x04, 0x17
        /*001a*/ 	.short	(.L_335 - .L_334)
.L_334:
        /*001c*/ 	.word	0x00000000
        /*0020*/ 	.short	0x0005
        /*0022*/ 	.short	0x0020
        /*0024*/ 	.byte	0x00, 0xf0, 0x05, 0x00


	//----- nvinfo : EIATTR_KPARAM_INFO
	.align		4
.L_335:
        /*0028*/ 	.byte	0x04, 0x17
        /*002a*/ 	.short	(.L_337 - .L_336)
.L_336:
        /*002c*/ 	.word	0x00000000
        /*0030*/ 	.short	0x0004
        /*0032*/ 	.short	0x001c
        /*0034*/ 	.byte	0x00, 0xf0, 0x11, 0x00


	//----- nvinfo : EIATTR_KPARAM_INFO
	.align		4
.L_337:
        /*0038*/ 	.byte	0x04, 0x17
        /*003a*/ 	.short	(.L_339 - .L_338)
.L_338:
        /*003c*/ 	.word	0x00000000
        /*0040*/ 	.short	0x0003
        /*0042*/ 	.short	0x0018
        /*0044*/ 	.byte	0x00, 0xf0, 0x11, 0x00


	//----- nvinfo : EIATTR_KPARAM_INFO
	.align		4
.L_339:
        /*0048*/ 	.byte	0x04, 0x17
        /*004a*/ 	.short	(.L_341 - .L_340)
.L_340:
        /*004c*/ 	.word	0x00000000
        /*0050*/ 	.short	0x0002
        /*0052*/ 	.short	0x0010
        /*0054*/ 	.byte	0x00, 0xf5, 0x21, 0x00


	//----- nvinfo : EIATTR_KPARAM_INFO
	.align		4
.L_341:
        /*0058*/ 	.byte	0x04, 0x17
        /*005a*/ 	.short	(.L_343 - .L_342)
.L_342:
        /*005c*/ 	.word	0x00000000
        /*0060*/ 	.short	0x0001
        /*0062*/ 	.short	0x0008
        /*0064*/ 	.byte	0x00, 0xf5, 0x21, 0x00


	//----- nvinfo : EIATTR_KPARAM_INFO
	.align		4
.L_343:
        /*0068*/ 	.byte	0x04, 0x17
        /*006a*/ 	.short	(.L_345 - .L_344)
.L_344:
        /*006c*/ 	.word	0x00000000
        /*0070*/ 	.short	0x0000
        /*0072*/ 	.short	0x0000
        /*0074*/ 	.byte	0x00, 0xf5, 0x21, 0x00


	//----- nvinfo : EIATTR_SPARSE_MMA_MASK
	.align		4
.L_345:
        /*0078*/ 	.byte	0x03, 0x50
        /*007a*/ 	.short	0x0000


	//----- nvinfo : EIATTR_MAXREG_COUNT
	.align		4
        /*007c*/ 	.byte	0x03, 0x1b
        /*007e*/ 	.short	0x00ff


	//----- nvinfo : EIATTR_MERCURY_ISA_VERSION
	.align		4
        /*0080*/ 	.byte	0x03, 0x5f
        /*0082*/ 	.short	0x0101


	//----- nvinfo : EIATTR_VRC_CTA_INIT_COUNT
	.align		4
        /*0084*/ 	.byte	0x02, 0x4a
	.zero		1
	.zero		1


	//----- nvinfo : EIATTR_EXIT_INSTR_OFFSETS
	.align		4
        /*0088*/ 	.byte	0x04, 0x1c
        /*008a*/ 	.short	(.L_347 - .L_346)


	//   ....[0]....
.L_346:
        /*008c*/ 	.word	0x00000080


	//   ....[1]....
        /*0090*/ 	.word	0x000001b0


	//----- nvinfo : EIATTR_CBANK_PARAM_SIZE
	.align		4
.L_347:
        /*0094*/ 	.byte	0x03, 0x19
        /*0096*/ 	.short	0x0030


	//----- nvinfo : EIATTR_PARAM_CBANK
	.align		4
        /*0098*/ 	.byte	0x04, 0x0a
        /*009a*/ 	.short	(.L_349 - .L_348)
	.align		4
.L_348:
        /*009c*/ 	.word	index@(.nv.constant0._Z11gpu_isclosePfS_S_ffbl)
        /*00a0*/ 	.short	0x0380
        /*00a2*/ 	.short	0x0030


	//----- nvinfo : EIATTR_SW_WAR
	.align		4
.L_349:
        /*00a4*/ 	.byte	0x04, 0x36
        /*00a6*/ 	.short	(.L_351 - .L_350)
.L_350:
        /*00a8*/ 	.word	0x00000008
.L_351:


//--------------------- .nv.info._Z12gpu_allclosePfS_ffblRb --------------------------
	.section	.nv.info._Z12gpu_allclosePfS_ffblRb,"",@"SHT_CUDA_INFO"
	.sectionflags	@""
	.align	4


	//----- nvinfo : EIATTR_CUDA_API_VERSION
	.align		4
        /*0000*/ 	.byte	0x04, 0x37
        /*0002*/ 	.short	(.L_353 - .L_352)
.L_352:
        /*0004*/ 	.word	0x00000082


	//----- nvinfo : EIATTR_KPARAM_INFO
	.align		4
.L_353:
        /*0008*/ 	.byte	0x04, 0x17
        /*000a*/ 	.short	(.L_355 - .L_354)
.L_354:
        /*000c*/ 	.word	0x00000000
        /*0010*/ 	.short	0x0006
        /*0012*/ 	.short	0x0028
        /*0014*/ 	.byte	0x00, 0xf5, 0x21, 0x00


	//----- nvinfo : EIATTR_KPARAM_INFO
	.align		4
.L_355:
        /*0018*/ 	.byte	0x04, 0x17
        /*001a*/ 	.short	(.L_357 - .L_356)
.L_356:
        /*001c*/ 	.word	0x00000000
        /*0020*/ 	.short	0x0005
        /*0022*/ 	.short	0x0020
        /*0024*/ 	.byte	0x00, 0xf0, 0x21, 0x00


	//----- nvinfo : EIATTR_KPARAM_INFO
	.align		4
.L_357:
        /*0028*/ 	.byte	0x04, 0x17
        /*002a*/ 	.short	(.L_359 - .L_358)
.L_358:
        /*002c*/ 	.word	0x00000000
        /*0030*/ 	.short	0x0004
        /*0032*/ 	.short	0x0018
        /*0034*/ 	.byte	0x00, 0xf0, 0x05, 0x00


	//----- nvinfo : EIATTR_KPARAM_INFO
	.align		4
.L_359:
        /*0038*/ 	.byte	0x04, 0x17
        /*003a*/ 	.short	(.L_361 - .L_360)
.L_360:
        /*003c*/ 	.word	0x00000000
        /*0040*/ 	.short	0x0003
        /*0042*/ 	.short	0x0014
        /*0044*/ 	.byte	0x00, 0xf0, 0x11, 0x00


	//----- nvinfo : EIATTR_KPARAM_INFO
	.align		4
.L_361:
        /*0048*/ 	.byte	0x04, 0x17
        /*004a*/ 	.short	(.L_363 - .L_362)
.L_362:
        /*004c*/ 	.word	0x00000000
        /*0050*/ 	.short	0x0002
        /*0052*/ 	.short	0x0010
        /*0054*/ 	.byte	0x00, 0xf0, 0x11, 0x00


	//----- nvinfo : EIATTR_KPARAM_INFO
	.align		4
.L_363:
        /*0058*/ 	.byte	0x04, 0x17
        /*005a*/ 	.short	(.L_365 - .L_364)
.L_364:
        /*005c*/ 	.word	0x00000000
        /*0060*/ 	.short	0x0001
        /*0062*/ 	.short	0x0008
        /*0064*/ 	.byte	0x00, 0xf5, 0x21, 0x00


	//----- nvinfo : EIATTR_KPARAM_INFO
	.align		4
.L_365:
        /*0068*/ 	.byte	0x04, 0x17
        /*006a*/ 	.short	(.L_367 - .L_366)
.L_366:
        /*006c*/ 	.word	0x00000000
        /*0070*/ 	.short	0x0000
        /*0072*/ 	.short	0x0000
        /*0074*/ 	.byte	0x00, 0xf5, 0x21, 0x00


	//----- nvinfo : EIATTR_SPARSE_MMA_MASK
	.align		4
.L_367:
        /*0078*/ 	.byte	0x03, 0x50
        /*007a*/ 	.short	0x0000


	//----- nvinfo : EIATTR_MAXREG_COUNT
	.align		4
        /*007c*/ 	.byte	0x03, 0x1b
        /*007e*/ 	.short	0x00ff


	//----- nvinfo : EIATTR_MERCURY_ISA_VERSION
	.align		4
        /*0080*/ 	.byte	0x03, 0x5f
        /*0082*/ 	.short	0x0101


	//----- nvinfo : EIATTR_VRC_CTA_INIT_COUNT
	.align		4
        /*0084*/ 	.byte	0x02, 0x4a
	.zero		1
	.zero		1


	//----- nvinfo : EIATTR_EXIT_INSTR_OFFSETS
	.align		4
        /*0088*/ 	.byte	0x04, 0x1c
        /*008a*/ 	.short	(.L_369 - .L_368)


	//   ....[0]....
.L_368:
        /*008c*/ 	.word	0x00000080


	//   ....[1]....
        /*0090*/ 	.word	0x000000d0


	//   ....[2]....
        /*0094*/ 	.word	0x000001b0


	//   ....[3]....
        /*0098*/ 	.word	0x000001d0


	//----- nvinfo : EIATTR_CBANK_PARAM_SIZE
	.align		4
.L_369:
        /*009c*/ 	.byte	0x03, 0x19
        /*009e*/ 	.short	0x0030


	//----- nvinfo : EIATTR_PARAM_CBANK
	.align		4
        /*00a0*/ 	.byte	0x04, 0x0a
        /*00a2*/ 	.short	(.L_371 - .L_370)
	.align		4
.L_370:
        /*00a4*/ 	.word	index@(.nv.constant0._Z12gpu_allclosePfS_ffblRb)
        /*00a8*/ 	.short	0x0380
        /*00aa*/ 	.short	0x0030


	//----- nvinfo : EIATTR_SW_WAR
	.align		4
.L_371:
        /*00ac*/ 	.byte	0x04, 0x36
        /*00ae*/ 	.short	(.L_373 - .L_372)
.L_372:
        /*00b0*/ 	.word	0x00000008
.L_373:


//--------------------- .nv.info._Z15gpu_logical_xorPfS_S_l --------------------------
	.section	.nv.info._Z15gpu_logical_xorPfS_S_l,"",@"SHT_CUDA_INFO"
	.sectionflags	@""
	.align	4


	//----- nvinfo : EIATTR_CUDA_API_VERSION
	.align		4
        /*0000*/ 	.byte	0x04, 0x37
        /*0002*/ 	.short	(.L_375 - .L_374)
.L_374:
        /*0004*/ 	.word	0x00000082


	//----- nvinfo : EIATTR_KPARAM_INFO
	.align		4
.L_375:
        /*0008*/ 	.byte	0x04, 0x17
        /*000a*/ 	.short	(.L_377 - .L_376)
.L_376:
        /*000c*/ 	.word	0x00000000
        /*0010*/ 	.short	0x0003
        /*0012*/ 	.short	0x0018
        /*0014*/ 	.byte	0x00, 0xf0, 0x21, 0x00


	//----- nvinfo : EIATTR_KPARAM_INFO
	.align		4
.L_377:
        /*0018*/ 	.byte	0x04, 0x17
        /*001a*/ 	.short	(.L_379 - .L_378)
.L_378:
        /*001c*/ 	.word	0x00000000
        /*0020*/ 	.short	0x0002
        /*0022*/ 	.short	0x0010
        /*0024*/ 	.byte	0x00, 0xf5, 0x21, 0x00


	//----- nvinfo : EIATTR_KPARAM_INFO
	.align		4
.L_379:
        /*0028*/ 	.byte	0x04, 0x17
        /*002a*/ 	.short	(.L_381 - .L_380)
.L_380:
        /*002c*/ 	.word	0x00000000
        /*0030*/ 	.short	0x0001
        /*0032*/ 	.short	0x0008
        /*0034*/ 	.byte	0x00, 0xf5, 0x21, 0x00


	//----- nvinfo : EIATTR_KPARAM_INFO
	.align		4
.L_381:
        /*0038*/ 	.byte	0x04, 0x17
        /*003a*/ 	.short	(.L_383 - .L_382)
.L_382:
        /*003c*/ 	.word	0x00000000
        /*0040*/ 	.short	0x0000
        /*0042*/ 	.short	0x0000
        /*0044*/ 	.byte	0x00, 0xf5, 0x21, 0x00


	//----- nvinfo : EIATTR_SPARSE_MMA_MASK
	.align		4
.L_383:
        /*0048*/ 	.byte	0x03, 0x50
        /*004a*/ 	.short	0x0000


	//----- nvinfo : EIATTR_MAXREG_COUNT
	.align		4
        /*004c*/ 	.byte	0x03, 0x1b
        /*004e*/ 	.short	0x00ff


	//----- nvinfo : EIATTR_MERCURY_ISA_VERSION
	.align		4
        /*0050*/ 	.byte	0x03, 0x5f
        /*0052*/ 	.short	0x0101


	//----- nvinfo : EIATTR_VRC_CTA_INIT_COUNT
	.align		4
        /*0054*/ 	.byte	0x02, 0x4a
	.zero		1
	.zero		1


	//----- nvinfo : EIATTR_EXIT_INSTR_OFFSETS
	.align		4
        /*0058*/ 	.byte	0x04, 0x1c
        /*005a*/ 	.short	(.L_385 - .L_384)


	//   ....[0]....
.L_384:
        /*005c*/ 	.word	0x00000080


	//   ....[1]....
        /*0060*/ 	.word	0x000001b0


	//----- nvinfo : EIATTR_CBANK_PARAM_SIZE
	.align		4
.L_385:
        /*0064*/ 	.byte	0x03, 0x19
        /*0066*/ 	.short	0x0020


	//----- nvinfo : EIATTR_PARAM_CBANK
	.align		4
        /*0068*/ 	.byte	0x04, 0x0a
        /*006a*/ 	.short	(.L_387 - .L_386)
	.align		4
.L_386:
        /*006c*/ 	.word	index@(.nv.constant0._Z15gpu_logical_xorPfS_S_l)
        /*0070*/ 	.short	0x0380
        /*0072*/ 	.short	0x0020


	//----- nvinfo : EIATTR_SW_WAR
	.align		4
.L_387:
        /*0074*/ 	.byte	0x04, 0x36
        /*0076*/ 	.short	(.L_389 - .L_388)
.L_388:
        /*0078*/ 	.word	0x00000008
.L_389:


//--------------------- .nv.info._Z15gpu_logical_notPfS_l --------------------------
	.section	.nv.info._Z15gpu_logical_notPfS_l,"",@"SHT_CUDA_INFO"
	.sectionflags	@""
	.align	4


	//----- nvinfo : EIATTR_CUDA_API_VERSION
	.align		4
        /*0000*/ 	.byte	0x04, 0x37
        /*0002*/ 	.short	(.L_391 - .L_390)
.L_390:
        /*0004*/ 	.word	0x00000082


	//----- nvinfo : EIATTR_KPARAM_INFO
	.align		4
.L_391:
        /*0008*/ 	.byte	0x04, 0x17
        /*000a*/ 	.short	(.L_393 - .L_392)
.L_392:
        /*000c*/ 	.word	0x00000000
        /*0010*/ 	.short	0x0002
        /*0012*/ 	.short	0x0010
        /*0014*/ 	.byte	0x00, 0xf0, 0x21, 0x00


	//----- nvinfo : EIATTR_KPARAM_INFO
	.align		4
.L_393:
        /*0018*/ 	.byte	0x04, 0x17
        /*001a*/ 	.short	(.L_395 - .L_394)
.L_394:
        /*001c*/ 	.word	0x00000000
        /*0020*/ 	.short	0x0001
        /*0022*/ 	.short	0x0008
        /*0024*/ 	.byte	0x00, 0xf5, 0x21, 0x00


	//----- nvinfo : EIATTR_KPARAM_INFO
	.align		4
.L_395:
        /*0028*/ 	.byte	0x04, 0x17
        /*002a*/ 	.short	(.L_397 - .L_396)
.L_396:
        /*002c*/ 	.word	0x00000000
        /*0030*/ 	.short	0x0000
        /*0032*/ 	.short	0x0000
        /*0034*/ 	.byte	0x00, 0xf5, 0x21, 0x00


	//----- nvinfo : EIATTR_SPARSE_MMA_MASK
	.align		4
.L_397:
        /*0038*/ 	.byte	0x03, 0x50
        /*003a*/ 	.short	0x0000


	//----- nvinfo : EIATTR_MAXREG_COUNT
	.align		4
        /*003c*/ 	.byte	0x03, 0x1b
        /*003e*/ 	.short	0x00ff


	//----- nvinfo : EIATTR_MERCURY_ISA_VERSION
	.align		4
        /*0040*/ 	.byte	0x03, 0x5f
        /*0042*/ 	.short	0x0101


	//----- nvinfo : EIATTR_VRC_CTA_INIT_COUNT
	.align		4
        /*0044*/ 	.byte	0x02, 0x4a
	.zero		1
	.zero		1


	//----- nvinfo : EIATTR_EXIT_INSTR_OFFSETS
	.align		4
        /*0048*/ 	.byte	0x04, 0x1c
        /*004a*/ 	.short	(.L_399 - .L_398)


	//   ....[0]....
.L_398:
        /*004c*/ 	.word	0x00000080


	//   ....[1]....
        /*0050*/ 	.word	0x00000140


	//----- nvinfo : EIATTR_CBANK_PARAM_SIZE
	.align		4
.L_399:
        /*0054*/ 	.byte	0x03, 0x19
        /*0056*/ 	.short	0x0018


	//----- nvinfo : EIATTR_PARAM_CBANK
	.align		4
        /*0058*/ 	.byte	0x04, 0x0a
        /*005a*/ 	.short	(.L_401 - .L_400)
	.align		4
.L_400:
        /*005c*/ 	.word	index@(.nv.constant0._Z15gpu_logical_notPfS_l)
        /*0060*/ 	.short	0x0380
        /*0062*/ 	.short	0x0018


	//----- nvinfo : EIATTR_SW_WAR
	.align		4
.L_401:
        /*0064*/ 	.byte	0x04, 0x36
        /*0066*/ 	.short	(.L_403 - .L_402)
.L_402:
        /*0068*/ 	.word	0x00000008
.L_403:


//--------------------- .nv.info._Z14gpu_logical_orPfS_S_l --------------------------
	.section	.nv.info._Z14gpu_logical_orPfS_S_l,"",@"SHT_CUDA_INFO"
	.sectionflags	@""
	.align	4


	//----- nvinfo : EIATTR_CUDA_API_VERSION
	.align		4
        /*0000*/ 	.byte	0x04, 0x37
        /*0002*/ 	.short	(.L_405 - .L_404)
.L_404:
        /*0004*/ 	.word	0x00000082


	//----- nvinfo : EIATTR_KPARAM_INFO
	.align		4
.L_405:
        /*0008*/ 	.byte	0x04, 0x17
        /*000a*/ 	.short	(.L_407 - .L_406)
.L_406:
        /*000c*/ 	.word	0x00000000
        /*0010*/ 	.short	0x0003
        /*0012*/ 	.short	0x0018
        /*0014*/ 	.byte	0x00, 0xf0, 0x21, 0x00


	//----- nvinfo : EIATTR_KPARAM_INFO
	.align		4
.L_407:
        /*0018*/ 	.byte	0x04, 0x17
        /*001a*/ 	.short	(.L_409 - .L_408)
.L_408:
        /*001c*/ 	.word	0x00000000
        /*0020*/ 	.short	0x0002
        /*0022*/ 	.short	0x0010
        /*0024*/ 	.byte	0x00, 0xf5, 0x21, 0x00


	//----- nvinfo : EIATTR_KPARAM_INFO
	.align		4
.L_409:
        /*0028*/ 	.byte	0x04, 0x17
        /*002a*/ 	.short	(.L_411 - .L_410)
.L_410:
        /*002c*/ 	.word	0x00000000
        /*0030*/ 	.short	0x0001
        /*0032*/ 	.short	0x0008
        /*0034*/ 	.byte	0x00, 0xf5, 0x21, 0x00


	//----- nvinfo : EIATTR_KPARAM_INFO
	.align		4
.L_411:
        /*0038*/ 	.byte	0x04, 0x17
        /*003a*/ 	.short	(.L_413 - .L_412)
.L_412:
        /*003c*/ 	.word	0x00000000
        /*0040*/ 	.short	0x0000
        /*0042*/ 	.short	0x0000
        /*0044*/ 	.byte	0x00, 0xf5, 0x21, 0x00


	//----- nvinfo : EIATTR_SPARSE_MMA_MASK
	.align		4
.L_413:
        /*0048*/ 	.byte	0x03, 0x50
        /*004a*/ 	.short	0x0000


	//----- nvinfo : EIATTR_MAXREG_COUNT
	.align		4
        /*004c*/ 	.byte	0x03, 0x1b
        /*004e*/ 	.short	0x00ff


	//----- nvinfo : EIATTR_MERCURY_ISA_VERSION
	.align		4
        /*0050*/ 	.byte	0x03, 0x5f
        /*0052*/ 	.short	0x0101


	//----- nvinfo : EIATTR_VRC_CTA_INIT_COUNT
	.align		4
        /*0054*/ 	.byte	0x02, 0x4a
	.zero		1
	.zero		1


	//----- nvinfo : EIATTR_EXIT_INSTR_OFFSETS
	.align		4
        /*0058*/ 	.byte	0x04, 0x1c
        /*005a*/ 	.short	(.L_415 - .L_414)


	//   ....[0]....
.L_414:
        /*005c*/ 	.word	0x00000080


	//   ....[1]....
        /*0060*/ 	.word	0x000001b0


	//----- nvinfo : EIATTR_CBANK_PARAM_SIZE
	.align		4
.L_415:
        /*0064*/ 	.byte	0x03, 0x19
        /*0066*/ 	.short	0x0020


	//----- nvinfo : EIATTR_PARAM_CBANK
	.align		4
        /*0068*/ 	.byte	0x04, 0x0a
        /*006a*/ 	.short	(.L_417 - .L_416)
	.align		4
.L_416:
        /*006c*/ 	.word	index@(.nv.constant0._Z14gpu_logical_orPfS_S_l)
        /*0070*/ 	.short	0x0380
        /*0072*/ 	.short	0x0020


	//----- nvinfo : EIATTR_SW_WAR
	.align		4
.L_417:
        /*0074*/ 	.byte	0x04, 0x36
        /*0076*/ 	.short	(.L_419 - .L_418)
.L_418:
        /*0078*/ 	.word	0x00000008
.L_419:


//--------------------- .nv.info._Z15gpu_logical_andPfS_S_l --------------------------
	.section	.nv.info._Z15gpu_logical_andPfS_S_l,"",@"SHT_CUDA_INFO"
	.sectionflags	@""
	.align	4


	//----- nvinfo : EIATTR_CUDA_API_VERSION
	.align		4
        /*0000*/ 	.byte	0x04, 0x37
        /*0002*/ 	.short	(.L_421 - .L_420)
.L_420:
        /*0004*/ 	.word	0x00000082


	//----- nvinfo : EIATTR_KPARAM_INFO
	.align		4
.L_421:
        /*0008*/ 	.byte	0x04, 0x17
        /*000a*/ 	.short	(.L_423 - .L_422)
.L_422:
        /*000c*/ 	.word	0x00000000
        /*0010*/ 	.short	0x0003
        /*0012*/ 	.short	0x0018
        /*0014*/ 	.byte	0x00, 0xf0, 0x21, 0x00


	//----- nvinfo : EIATTR_KPARAM_INFO
	.align		4
.L_423:
        /*0018*/ 	.byte	0x04, 0x17
        /*001a*/ 	.short	(.L_425 - .L_424)
.L_424:
        /*001c*/ 	.word	0x00000000
        /*0020*/ 	.short	0x0002
        /*0022*/ 	.short	0x0010
        /*0024*/ 	.byte	0x00, 0xf5, 0x21, 0x00


	//----- nvinfo : EIATTR_KPARAM_INFO
	.align		4
.L_425:
        /*0028*/ 	.byte	0x04, 0x17
        /*002a*/ 	.short	(.L_427 - .L_426)
.L_426:
        /*002c*/ 	.word	0x00000000
        /*0030*/ 	.short	0x0001
        /*0032*/ 	.short	0x0008
        /*0034*/ 	.byte	0x00, 0xf5, 0x21, 0x00


	//----- nvinfo : EIATTR_KPARAM_INFO
	.align		4
.L_427:
        /*0038*/ 	.byte	0x04, 0x17
        /*003a*/ 	.short	(.L_429 - .L_428)
.L_428:
        /*003c*/ 	.word	0x00000000
        /*0040*/ 	.short	0x0000
        /*0042*/ 	.short	0x0000
        /*0044*/ 	.byte	0x00, 0xf5, 0x21, 0x00


	//----- nvinfo : EIATTR_SPARSE_MMA_MASK
	.align		4
.L_429:
        /*0048*/ 	.byte	0x03, 0x50
        /*004a*/ 	.short	0x0000


	//----- nvinfo : EIATTR_MAXREG_COUNT
	.align		4
        /*004c*/ 	.byte	0x03, 0x1b
        /*004e*/ 	.short	0x00ff


	//----- nvinfo : EIATTR_MERCURY_ISA_VERSION
	.align		4
        /*0050*/ 	.byte	0x03, 0x5f
        /*0052*/ 	.short	0x0101


	//----- nvinfo : EIATTR_VRC_CTA_INIT_COUNT
	.align		4
        /*0054*/ 	.byte	0x02, 0x4a
	.zero		1
	.zero		1


	//----- nvinfo : EIATTR_EXIT_INSTR_OFFSETS
	.align		4
        /*0058*/ 	.byte	0x04, 0x1c
        /*005a*/ 	.short	(.L_431 - .L_430)


	//   ....[0]....
.L_430:
        /*005c*/ 	.word	0x00000080


	//   ....[1]....
        /*0060*/ 	.word	0x000001b0


	//----- nvinfo : EIATTR_CBANK_PARAM_SIZE
	.align		4
.L_431:
        /*0064*/ 	.byte	0x03, 0x19
        /*0066*/ 	.short	0x0020


	//----- nvinfo : EIATTR_PARAM_CBANK
	.align		4
        /*0068*/ 	.byte	0x04, 0x0a
        /*006a*/ 	.short	(.L_433 - .L_432)
	.align		4
.L_432:
        /*006c*/ 	.word	index@(.nv.constant0._Z15gpu_logical_andPfS_S_l)
        /*0070*/ 	.short	0x0380
        /*0072*/ 	.short	0x0020


	//----- nvinfo : EIATTR_SW_WAR
	.align		4
.L_433:
        /*0074*/ 	.byte	0x04, 0x36
        /*0076*/ 	.short	(.L_435 - .L_434)
.L_434:
        /*0078*/ 	.word	0x00000008
.L_435:


//--------------------- .nv.info._Z12gpu_isposinfPfS_l --------------------------
	.section	.nv.info._Z12gpu_isposinfPfS_l,"",@"SHT_CUDA_INFO"
	.sectionflags	@""
	.align	4


	//----- nvinfo : EIATTR_CUDA_API_VERSION
	.align		4
        /*0000*/ 	.byte	0x04, 0x37
        /*0002*/ 	.short	(.L_437 - .L_436)
.L_436:
        /*0004*/ 	.word	0x00000082


	//----- nvinfo : EIATTR_KPARAM_INFO
	.align		4
.L_437:
        /*0008*/ 	.byte	0x04, 0x17
        /*000a*/ 	.short	(.L_439 - .L_438)
.L_438:
        /*000c*/ 	.word	0x00000000
        /*0010*/ 	.short	0x0002
        /*0012*/ 	.short	0x0010
        /*0014*/ 	.byte	0x00, 0xf0, 0x21, 0x00


	//----- nvinfo : EIATTR_KPARAM_INFO
	.align		4
.L_439:
        /*0018*/ 	.byte	0x04, 0x17
        /*001a*/ 	.short	(.L_441 - .L_440)
.L_440:
        /*001c*/ 	.word	0x00000000
        /*0020*/ 	.short	0x0001
        /*0022*/ 	.short	0x0008
        /*0024*/ 	.byte	0x00, 0xf5, 0x21, 0x00


	//----- nvinfo : EIATTR_KPARAM_INFO
	.align		4
.L_441:
        /*0028*/ 	.byte	0x04, 0x17
        /*002a*/ 	.short	(.L_443 - .L_442)
.L_442:
        /*002c*/ 	.word	0x00000000
        /*0030*/ 	.short	0x0000
        /*0032*/ 	.short	0x0000
        /*0034*/ 	.byte	0x00, 0xf5, 0x21, 0x00


	//----- nvinfo : EIATTR_SPARSE_MMA_MASK
	.align		4
.L_443:
        /*0038*/ 	.byte	0x03, 0x50
        /*003a*/ 	.short	0x0000


	//----- nvinfo : EIATTR_MAXREG_COUNT
	.align		4
        /*003c*/ 	.byte	0x03, 0x1b
        /*003e*/ 	.short	0x00ff


	//----- nvinfo : EIATTR_MERCURY_ISA_VERSION
	.align		4
        /*0040*/ 	.byte	0x03, 0x5f
        /*0042*/ 	.short	0x0101


	//----- nvinfo : EIATTR_VRC_CTA_INIT_COUNT
	.align		4
        /*0044*/ 	.byte	0x02, 0x4a
	.zero		1
	.zero		1


	//----- nvinfo : EIATTR_EXIT_INSTR_OFFSETS
	.align		4
        /*0048*/ 	.byte	0x04, 0x1c
        /*004a*/ 	.short	(.L_445 - .L_444)


	//   ....[0]....
.L_444:
        /*004c*/ 	.word	0x00000080


	//   ....[1]....
        /*0050*/ 	.word	0x00000160


	//----- nvinfo : EIATTR_CBANK_PARAM_SIZE
	.align		4
.L_445:
        /*0054*/ 	.byte	0x03, 0x19
        /*0056*/ 	.short	0x0018


	//----- nvinfo : EIATTR_PARAM_CBANK
	.align		4
        /*0058*/ 	.byte	0x04, 0x0a
        /*005a*/ 	.short	(.L_447 - .L_446)
	.align		4
.L_446:
        /*005c*/ 	.word	index@(.nv.constant0._Z12gpu_isposinfPfS_l)
        /*0060*/ 	.short	0x0380
        /*0062*/ 	.short	0x0018


	//----- nvinfo : EIATTR_SW_WAR
	.align		4
.L_447:
        /*0064*/ 	.byte	0x04, 0x36
        /*0066*/ 	.short	(.L_449 - .L_448)
.L_448:
        /*0068*/ 	.word	0x00000008
.L_449:


//--------------------- .nv.info._Z12gpu_isneginfPfS_l --------------------------
	.section	.nv.info._Z12gpu_isneginfPfS_l,"",@"SHT_CUDA_INFO"
	.sectionflags	@""
	.align	4


	//----- nvinfo : EIATTR_CUDA_API_VERSION
	.align		4
        /*0000*/ 	.byte	0x04, 0x37
        /*0002*/ 	.short	(.L_451 - .L_450)
.L_450:
        /*0004*/ 	.word	0x00000082


	//----- nvinfo : EIATTR_KPARAM_INFO
	.align		4
.L_451:
        /*0008*/ 	.byte	0x04, 0x17
        /*000a*/ 	.short	(.L_453 - .L_452)
.L_452:
        /*000c*/ 	.word	0x00000000
        /*0010*/ 	.short	0x0002
        /*0012*/ 	.short	0x0010
        /*0014*/ 	.byte	0x00, 0xf0, 0x21, 0x00


	//----- nvinfo : EIATTR_KPARAM_INFO
	.align		4
.L_453:
        /*0018*/ 	.byte	0x04, 0x17
        /*001a*/ 	.short	(.L_455 - .L_454)
.L_454:
        /*001c*/ 	.word	0x00000000
        /*0020*/ 	.short	0x0001
        /*0022*/ 	.short	0x0008
        /*0024*/ 	.byte	0x00, 0xf5, 0x21, 0x00


	//----- nvinfo : EIATTR_KPARAM_INFO
	.align		4
.L_455:
        /*0028*/ 	.byte	0x04, 0x17
        /*002a*/ 	.short	(.L_457 - .L_456)
.L_456:
        /*002c*/ 	.word	0x00000000
        /*0030*/ 	.short	0x0000
        /*0032*/ 	.short	0x0000
        /*0034*/ 	.byte	0x00, 0xf5, 0x21, 0x00


	//----- nvinfo : EIATTR_SPARSE_MMA_MASK
	.align		4
.L_457:
        /*0038*/ 	.byte	0x03, 0x50
        /*003a*/ 	.short	0x0000


	//----- nvinfo : EIATTR_MAXREG_COUNT
	.align		4
        /*003c*/ 	.byte	0x03, 0x1b
        /*003e*/ 	.short	0x00ff


	//----- nvinfo : EIATTR_MERCURY_ISA_VERSION
	.align		4
        /*0040*/ 	.byte	0x03, 0x5f
        /*0042*/ 	.short	0x0101


	//----- nvinfo : EIATTR_VRC_CTA_INIT_COUNT
	.align		4
        /*0044*/ 	.byte	0x02, 0x4a
	.zero		1
	.zero		1


	//----- nvinfo : EIATTR_EXIT_INSTR_OFFSETS
	.align		4
        /*0048*/ 	.byte	0x04, 0x1c
        /*004a*/ 	.short	(.L_459 - .L_458)


	//   ....[0]....
.L_458:
        /*004c*/ 	.word	0x00000080


	//   ....[1]....
        /*0050*/ 	.word	0x00000160


	//----- nvinfo : EIATTR_CBANK_PARAM_SIZE
	.align		4
.L_459:
        /*0054*/ 	.byte	0x03, 0x19
        /*0056*/ 	.short	0x0018


	//----- nvinfo : EIATTR_PARAM_CBANK
	.align		4
        /*0058*/ 	.byte	0x04, 0x0a
        /*005a*/ 	.short	(.L_461 - .L_460)
	.align		4
.L_460:
        /*005c*/ 	.word	index@(.nv.constant0._Z12gpu_isneginfPfS_l)
        /*0060*/ 	.short	0x0380
        /*0062*/ 	.short	0x0018


	//----- nvinfo : EIATTR_SW_WAR
	.align		4
.L_461:
        /*0064*/ 	.byte	0x04, 0x36
        /*0066*/ 	.short	(.L_463 - .L_462)
.L_462:
        /*0068*/ 	.word	0x00000008
.L_463:


//--------------------- .nv.info._Z9gpu_isnanPfS_l --------------------------
	.section	.nv.info._Z9gpu_isnanPfS_l,"",@"SHT_CUDA_INFO"
	.sectionflags	@""
	.align	4


	//----- nvinfo : EIATTR_CUDA_API_VERSION
	.align		4
        /*0000*/ 	.byte	0x04, 0x37
        /*0002*/ 	.short	(.L_465 - .L_464)
.L_464:
        /*0004*/ 	.word	0x00000082


	//----- nvinfo : EIATTR_KPARAM_INFO
	.align		4
.L_465:
        /*0008*/ 	.byte	0x04, 0x17
        /*000a*/ 	.short	(.L_467 - .L_466)
.L_466:
        /*000c*/ 	.word	0x00000000
        /*0010*/ 	.short	0x0002
        /*0012*/ 	.short	0x0010
        /*0014*/ 	.byte	0x00, 0xf0, 0x21, 0x00


	//----- nvinfo : EIATTR_KPARAM_INFO
	.align		4
.L_467:
        /*0018*/ 	.byte	0x04, 0x17
        /*001a*/ 	.short	(.L_469 - .L_468)
.L_468:
        /*001c*/ 	.word	0x00000000
        /*0020*/ 	.short	0x0001
        /*0022*/ 	.short	0x0008
        /*0024*/ 	.byte	0x00, 0xf5, 0x21, 0x00


	//----- nvinfo : EIATTR_KPARAM_INFO
	.align		4
.L_469:
        /*0028*/ 	.byte	0x04, 0x17
        /*002a*/ 	.short	(.L_471 - .L_470)
.L_470:
        /*002c*/ 	.word	0x00000000
        /*0030*/ 	.short	0x0000
        /*0032*/ 	.short	0x0000
        /*0034*/ 	.byte	0x00, 0xf5, 0x21, 0x00


	//----- nvinfo : EIATTR_SPARSE_MMA_MASK
	.align		4
.L_471:
        /*0038*/ 	.byte	0x03, 0x50
        /*003a*/ 	.short	0x0000


	//----- nvinfo : EIATTR_MAXREG_COUNT
	.align		4
        /*003c*/ 	.byte	0x03, 0x1b
        /*003e*/ 	.short	0x00ff


	//----- nvinfo : EIATTR_MERCURY_ISA_VERSION
	.align		4
        /*0040*/ 	.byte	0x03, 0x5f
        /*0042*/ 	.short	0x0101


	//----- nvinfo : EIATTR_VRC_CTA_INIT_COUNT
	.align		4
        /*0044*/ 	.byte	0x02, 0x4a
	.zero		1
	.zero		1


	//----- nvinfo : EIATTR_EXIT_INSTR_OFFSETS
	.align		4
        /*0048*/ 	.byte	0x04, 0x1c
        /*004a*/ 	.short	(.L_473 - .L_472)


	//   ....[0]....
.L_472:
        /*004c*/ 	.word	0x00000080


	//   ....[1]....
        /*0050*/ 	.word	0x00000140


	//----- nvinfo : EIATTR_CBANK_PARAM_SIZE
	.align		4
.L_473:
        /*0054*/ 	.byte	0x03, 0x19
        /*0056*/ 	.short	0x0018


	//----- nvinfo : EIATTR_PARAM_CBANK
	.align		4
        /*0058*/ 	.byte	0x04, 0x0a
        /*005a*/ 	.short	(.L_475 - .L_474)
	.align		4
.L_474:
        /*005c*/ 	.word	index@(.nv.constant0._Z9gpu_isnanPfS_l)
        /*0060*/ 	.short	0x0380
        /*0062*/ 	.short	0x0018


	//----- nvinfo : EIATTR_SW_WAR
	.align		4
.L_475:
        /*0064*/ 	.byte	0x04, 0x36
        /*0066*/ 	.short	(.L_477 - .L_476)
.L_476:
        /*0068*/ 	.word	0x00000008
.L_477:


//--------------------- .nv.info._Z9gpu_isinfPfS_l --------------------------
	.section	.nv.info._Z9gpu_isinfPfS_l,"",@"SHT_CUDA_INFO"
	.sectionflags	@""
	.align	4


	//----- nvinfo : EIATTR_CUDA_API_VERSION
	.align		4
        /*0000*/ 	.byte	0x04, 0x37
        /*0002*/ 	.short	(.L_479 - .L_478)
.L_478:
        /*0004*/ 	.word	0x00000082


	//----- nvinfo : EIATTR_KPARAM_INFO
	.align		4
.L_479:
        /*0008*/ 	.byte	0x04, 0x17
        /*000a*/ 	.short	(.L_481 - .L_480)
.L_480:
        /*000c*/ 	.word	0x00000000
        /*0010*/ 	.short	0x0002
        /*0012*/ 	.short	0x0010
        /*0014*/ 	.byte	0x00, 0xf0, 0x21, 0x00


	//----- nvinfo : EIATTR_KPARAM_INFO
	.align		4
.L_481:
        /*0018*/ 	.byte	0x04, 0x17
        /*001a*/ 	.short	(.L_483 - .L_482)
.L_482:
        /*001c*/ 	.word	0x00000000
        /*0020*/ 	.short	0x0001
        /*0022*/ 	.short	0x0008
        /*0024*/ 	.byte	0x00, 0xf5, 0x21, 0x00


	//----- nvinfo : EIATTR_KPARAM_INFO
	.align		4
.L_483:
        /*0028*/ 	.byte	0x04, 0x17
        /*002a*/ 	.short	(.L_485 - .L_484)
.L_484:
        /*002c*/ 	.word	0x00000000
        /*0030*/ 	.short	0x0000
        /*0032*/ 	.short	0x0000
        /*0034*/ 	.byte	0x00, 0xf5, 0x21, 0x00


	//----- nvinfo : EIATTR_SPARSE_MMA_MASK
	.align		4
.L_485:
        /*0038*/ 	.byte	0x03, 0x50
        /*003a*/ 	.short	0x0000


	//----- nvinfo : EIATTR_MAXREG_COUNT
	.align		4
        /*003c*/ 	.byte	0x03, 0x1b
        /*003e*/ 	.short	0x00ff


	//----- nvinfo : EIATTR_MERCURY_ISA_VERSION
	.align		4
        /*0040*/ 	.byte	0x03, 0x5f
        /*0042*/ 	.short	0x0101


	//----- nvinfo : EIATTR_VRC_CTA_INIT_COUNT
	.align		4
        /*0044*/ 	.byte	0x02, 0x4a
	.zero		1
	.zero		1


	//----- nvinfo : EIATTR_EXIT_INSTR_OFFSETS
	.align		4
        /*0048*/ 	.byte	0x04, 0x1c
        /*004a*/ 	.short	(.L_487 - .L_486)


	//   ....[0]....
.L_486:
        /*004c*/ 	.word	0x00000080


	//   ....[1]....
        /*0050*/ 	.word	0x00000140


	//----- nvinfo : EIATTR_CBANK_PARAM_SIZE
	.align		4
.L_487:
        /*0054*/ 	.byte	0x03, 0x19
        /*0056*/ 	.short	0x0018


	//----- nvinfo : EIATTR_PARAM_CBANK
	.align		4
        /*0058*/ 	.byte	0x04, 0x0a
        /*005a*/ 	.short	(.L_489 - .L_488)
	.align		4
.L_488:
        /*005c*/ 	.word	index@(.nv.constant0._Z9gpu_isinfPfS_l)
        /*0060*/ 	.short	0x0380
        /*0062*/ 	.short	0x0018


	//----- nvinfo : EIATTR_SW_WAR
	.align		4
.L_489:
        /*0064*/ 	.byte	0x04, 0x36
        /*0066*/ 	.short	(.L_491 - .L_490)
.L_490:
        /*0068*/ 	.word	0x00000008
.L_491:


//--------------------- .nv.info._Z12gpu_isfinitePfS_l --------------------------
	.section	.nv.info._Z12gpu_isfinitePfS_l,"",@"SHT_CUDA_INFO"
	.sectionflags	@""
	.align	4


	//----- nvinfo : EIATTR_CUDA_API_VERSION
	.align		4
        /*0000*/ 	.byte	0x04, 0x37
        /*0002*/ 	.short	(.L_493 - .L_492)
.L_492:
        /*0004*/ 	.word	0x00000082


	//----- nvinfo : EIATTR_KPARAM_INFO
	.align		4
.L_493:
        /*0008*/ 	.byte	0x04, 0x17
        /*000a*/ 	.short	(.L_495 - .L_494)
.L_494:
        /*000c*/ 	.word	0x00000000
        /*0010*/ 	.short	0x0002
        /*0012*/ 	.short	0x0010
        /*0014*/ 	.byte	0x00, 0xf0, 0x21, 0x00


	//----- nvinfo : EIATTR_KPARAM_INFO
	.align		4
.L_495:
        /*0018*/ 	.byte	0x04, 0x17
        /*001a*/ 	.short	(.L_497 - .L_496)
.L_496:
        /*001c*/ 	.word	0x00000000
        /*0020*/ 	.short	0x0001
        /*0022*/ 	.short	0x0008
        /*0024*/ 	.byte	0x00, 0xf5, 0x21, 0x00


	//----- nvinfo : EIATTR_KPARAM_INFO
	.align		4
.L_497:
        /*0028*/ 	.byte	0x04, 0x17
        /*002a*/ 	.short	(.L_499 - .L_498)
.L_498:
        /*002c*/ 	.word	0x00000000
        /*0030*/ 	.short	0x0000
        /*0032*/ 	.short	0x0000
        /*0034*/ 	.byte	0x00, 0xf5, 0x21, 0x00


	//----- nvinfo : EIATTR_SPARSE_MMA_MASK
	.align		4
.L_499:
        /*0038*/ 	.byte	0x03, 0x50
        /*003a*/ 	.short	0x0000


	//----- nvinfo : EIATTR_MAXREG_COUNT
	.align		4
        /*003c*/ 	.byte	0x03, 0x1b
        /*003e*/ 	.short	0x00ff


	//----- nvinfo : EIATTR_MERCURY_ISA_VERSION
	.align		4
        /*0040*/ 	.byte	0x03, 0x5f
        /*0042*/ 	.short	0x0101


	//----- nvinfo : EIATTR_VRC_CTA_INIT_COUNT
	.align		4
        /*0044*/ 	.byte	0x02, 0x4a
	.zero		1
	.zero		1


	//----- nvinfo : EIATTR_EXIT_INSTR_OFFSETS
	.align		4
        /*0048*/ 	.byte	0x04, 0x1c
        /*004a*/ 	.short	(.L_501 - .L_500)


	//   ....[0]....
.L_500:
        /*004c*/ 	.word	0x00000080


	//   ....[1]....
        /*0050*/ 	.word	0x00000140


	//----- nvinfo : EIATTR_CBANK_PARAM_SIZE
	.align		4
.L_501:
        /*0054*/ 	.byte	0x03, 0x19
        /*0056*/ 	.short	0x0018


	//----- nvinfo : EIATTR_PARAM_CBANK
	.align		4
        /*0058*/ 	.byte	0x04, 0x0a
        /*005a*/ 	.short	(.L_503 - .L_502)
	.align		4
.L_502:
        /*005c*/ 	.word	index@(.nv.constant0._Z12gpu_isfinitePfS_l)
        /*0060*/ 	.short	0x0380
        /*0062*/ 	.short	0x0018


	//----- nvinfo : EIATTR_SW_WAR
	.align		4
.L_503:
        /*0064*/ 	.byte	0x04, 0x36
        /*0066*/ 	.short	(.L_505 - .L_504)
.L_504:
        /*0068*/ 	.word	0x00000008
.L_505:


//--------------------- .nv.callgraph             --------------------------
	.section	.nv.callgraph,"",@"SHT_CUDA_CALLGRAPH"
	.align	4
	.sectionentsize	8
	.align		4
        /*0000*/ 	.word	0x00000000
	.align		4
        /*0004*/ 	.word	0xffffffff
	.align		4
        /*0008*/ 	.word	0x00000000
	.align		4
        /*000c*/ 	.word	0xfffffffe
	.align		4
        /*0010*/ 	.word	0x00000000
	.align		4
        /*0014*/ 	.word	0xfffffffd
	.align		4
        /*0018*/ 	.word	0x00000000
	.align		4
        /*001c*/ 	.word	0xfffffffc


//--------------------- .text._Z13gpu_not_equalPfS_S_l --------------------------
	.section	.text._Z13gpu_not_equalPfS_S_l,"ax",@progbits
	.align	128
        .global         _Z13gpu_not_equalPfS_S_l
        .type           _Z13gpu_not_equalPfS_S_l,@function
        .size           _Z13gpu_not_equalPfS_S_l,(.L_x_23 - _Z13gpu_not_equalPfS_S_l)
        .other          _Z13gpu_not_equalPfS_S_l,@"STO_CUDA_ENTRY STV_DEFAULT"
_Z13gpu_not_equalPfS_S_l:
.text._Z13gpu_not_equalPfS_S_l:
[----:B------:R-:W-:Y:S01]  /*0000*/  LDC R1, c[0x0][0x37c] ;  /* 0x0000df00ff017b82 */ /* 0x000fe20000000800 */
[----:B------:R-:W0:Y:S07]  /*0010*/  S2R R3, SR_TID.X ;  /* 0x0000000000037919 */ /* 0x000e2e0000002100 */
[----:B------:R-:W0:Y:S01]  /*0020*/  S2UR UR4, SR_CTAID.X ;  /* 0x00000000000479c3 */ /* 0x000e220000002500 */
[----:B------:R-:W1:Y:S07]  /*0030*/  LDCU.64 UR6, c[0x0][0x398] ;  /* 0x00007300ff0677ac */ /* 0x000e6e0008000a00 */
[----:B------:R-:W0:Y:S02]  /*0040*/  LDC R0, c[0x0][0x360] ;  /* 0x0000d800ff007b82 */ /* 0x000e240000000800 */
[----:B0-----:R-:W-:-:S05]  /*0050*/  IMAD R0, R0, UR4, R3 ;  /* 0x0000000400007c24 */ /* 0x001fca000f8e0203 */
[----:B-1----:R-:W-:-:S04]  /*0060*/  ISETP.GE.U32.AND P0, PT, R0, UR6, PT ;  /* 0x0000000600007c0c */ /* 0x002fc8000bf06070 */
[----:B------:R-:W-:-:S13]  /*0070*/  ISETP.GE.AND.EX P0, PT, RZ, UR7, PT, P0 ;  /* 0x00000007ff007c0c */ /* 0x000fda000bf06300 */
[----:B------:R-:W-:Y:S05]  /*0080*/  @P0 EXIT ;  /* 0x000000000000094d */ /* 0x000fea0003800000 */
[----:B------:R-:W0:Y:S01]  /*0090*/  LDCU.128 UR8, c[0x0][0x380] ;  /* 0x00007000ff0877ac */ /* 0x000e220008000c00 */
[----:B------:R-:W-:Y:S01]  /*00a0*/  IMAD.SHL.U32 R6, R0, 0x4, RZ ;  /* 0x0000000400067824 */ /* 0x000fe200078e00ff */
[----:B------:R-:W-:Y:S01]  /*00b0*/  SHF.R.U32.HI R0, RZ, 0x1e, R0 ;  /* 0x0000001eff007819 */ /* 0x000fe20000011600 */
[----:B------:R-:W1:Y:S01]  /*00c0*/  LDCU.64 UR4, c[0x0][0x358] ;  /* 0x00006b00ff0477ac */ /* 0x000e620008000a00 */
[----:B------:R-:W2:Y:S02]  /*00d0*/  LDCU.64 UR6, c[0x0][0x390] ;  /* 0x00007200ff0677ac */ /* 0x000ea40008000a00 */
[C---:B0-----:R-:W-:Y:S02]  /*00e0*/  IADD3 R4, P1, PT, R6.reuse, UR10, RZ ;  /* 0x0000000a06047c10 */ /* 0x041fe4000ff3e0ff */
[----:B------:R-:W-:Y:S02]  /*00f0*/  IADD3 R2, P0, PT, R6, UR8, RZ ;  /* 0x0000000806027c10 */ /* 0x000fe4000ff1e0ff */
[----:B------:R-:W-:-:S02]  /*0100*/  IADD3.X R5, PT, PT, R0, UR11, RZ, P1, !PT ;  /* 0x0000000b00057c10 */ /* 0x000fc40008ffe4ff */
[----:B------:R-:W-:-:S04]  /*0110*/  IADD3.X R3, PT, PT, R0, UR9, RZ, P0, !PT ;  /* 0x0000000900037c10 */ /* 0x000fc800087fe4ff */
[----:B-1----:R-:W3:Y:S04]  /*0120*/  LDG.E R5, desc[UR4][R4.64] ;  /* 0x0000000404057981 */ /* 0x002ee8000c1e1900 */
[----:B------:R-:W3:Y:S01]  /*0130*/  LDG.E R2, desc[UR4][R2.64] ;  /* 0x0000000402027981 */ /* 0x000ee2000c1e1900 */
[----:B--2---:R-:W-:-:S04]  /*0140*/  IADD3 R6, P0, PT, R6, UR6, RZ ;  /* 0x0000000606067c10 */ /* 0x004fc8000ff1e0ff */
[----:B------:R-:W-:Y:S02]  /*0150*/  IADD3.X R7, PT, PT, R0, UR7, RZ, P0, !PT ;  /* 0x0000000700077c10 */ /* 0x000fe400087fe4ff */
[----:B---3--:R-:W-:-:S05]  /*0160*/  FSET.BF.NEU.AND R9, R2, R5, PT ;  /* 0x000000050209720a */ /* 0x008fca000380d000 */
[----:B------:R-:W-:Y:S01]  /*0170*/  STG.E desc[UR4][R6.64], R9 ;  /* 0x0000000906007986 */ /* 0x000fe2000c101904 */
[----:B------:R-:W-:Y:S05]  /*0180*/  EXIT ;  /* 0x000000000000794d */ /* 0x000fea0003800000 */
.L_x_0:
[----:B------:R-:W-:-:S00]  /*0190*/  BRA `(.L_x_0) ;  /* 0xfffffffc00fc7947 */ /* 0x000fc0000383ffff */
[----:B------:R-:W-:-:S00]  /*01a0*/  NOP ;  /* 0x0000000000007918 */ /* 0x000fc00000000000 */
        /* <DEDUP_REMOVED lines=13> */
.L_x_23:


//--------------------- .text._Z13gpu_not_equalPfS_fl --------------------------
	.section	.text._Z13gpu_not_equalPfS_fl,"ax",@progbits
	.align	128
        .global         _Z13gpu_not_equalPfS_fl
        .type           _Z13gpu_not_equalPfS_fl,@function
        .size           _Z13gpu_not_equalPfS_fl,(.L_x_24 - _Z13gpu_not_equalPfS_fl)
        .other          _Z13gpu_not_equalPfS_fl,@"STO_CUDA_ENTRY STV_DEFAULT"
_Z13gpu_not_equalPfS_fl:
.text._Z13gpu_not_equalPfS_fl:
        /* <DEDUP_REMOVED lines=13> */
[----:B------:R-:W2:Y:S02]  /*00d0*/  LDCU UR6, c[0x0][0x390] ;  /* 0x00007200ff0677ac */ /* 0x000ea40008000800 */
[----:B0-----:R-:W-:-:S04]  /*00e0*/  IADD3 R2, P0, PT, R4, UR8, RZ ;  /* 0x0000000804027c10 */ /* 0x001fc8000ff1e0ff */
[----:B------:R-:W-:-:S05]  /*00f0*/  IADD3.X R3, PT, PT, R0, UR9, RZ, P0, !PT ;  /* 0x0000000900037c10 */ /* 0x000fca00087fe4ff */
[----:B-1----:R-:W2:Y:S01]  /*0100*/  LDG.E R2, desc[UR4][R2.64] ;  /* 0x0000000402027981 */ /* 0x002ea2000c1e1900 */
[----:B------:R-:W-:-:S04]  /*0110*/  IADD3 R4, P0, PT, R4, UR10, RZ ;  /* 0x0000000a04047c10 */ /* 0x000fc8000ff1e0ff */
[----:B------:R-:W-:Y:S02]  /*0120*/  IADD3.X R5, PT, PT, R0, UR11, RZ, P0, !PT ;  /* 0x0000000b00057c10 */ /* 0x000fe400087fe4ff */
[----:B--2---:R-:W-:-:S05]  /*0130*/  FSET.BF.NEU.AND R7, R2, UR6, PT ;  /* 0x0000000602077c0a */ /* 0x004fca000b80d000 */
[----:B------:R-:W-:Y:S01]  /*0140*/  STG.E desc[UR4][R4.64], R7 ;  /* 0x0000000704007986 */ /* 0x000fe2000c101904 */
[----:B------:R-:W-:Y:S05]  /*0150*/  EXIT ;  /* 0x000000000000794d */ /* 0x000fea0003800000 */
.L_x_1:
        /* <DEDUP_REMOVED lines=10> */
.L_x_24:


//--------------------- .text._Z9gpu_equalPfS_S_l --------------------------
	.section	.text._Z9gpu_equalPfS_S_l,"ax",@progbits
	.align	128
        .global         _Z9gpu_equalPfS_S_l
        .type           _Z9gpu_equalPfS_S_l,@function
        .size           _Z9gpu_equalPfS_S_l,(.L_x_25 - _Z9gpu_equalPfS_S_l)
        .other          _Z9gpu_equalPfS_S_l,@"STO_CUDA_ENTRY STV_DEFAULT"
_Z9gpu_equalPfS_S_l:
.text._Z9gpu_equalPfS_S_l:
        /* <DEDUP_REMOVED lines=22> */
[----:B---3--:R-:W-:-:S05]  /*0160*/  FSET.BF.EQ.AND R9, R2, R5, PT ;  /* 0x000000050209720a */ /* 0x008fca0003802000 */
[----:B------:R-:W-:Y:S01]  /*0170*/  STG.E desc[UR4][R6.64], R9 ;  /* 0x0000000906007986 */ /* 0x000fe2000c101904 */
[----:B------:R-:W-:Y:S05]  /*0180*/  EXIT ;  /* 0x000000000000794d */ /* 0x000fea0003800000 */
.L_x_2:
        /* <DEDUP_REMOVED lines=15> */
.L_x_25:


//--------------------- .text._Z9gpu_equalPfS_fl  --------------------------
	.section	.text._Z9gpu_equalPfS_fl,"ax",@progbits
	.align	128
        .global         _Z9gpu_equalPfS_fl
        .type           _Z9gpu_equalPfS_fl,@function
        .size           _Z9gpu_equalPfS_fl,(.L_x_26 - _Z9gpu_equalPfS_fl)
        .other          _Z9gpu_equalPfS_fl,@"STO_CUDA_ENTRY STV_DEFAULT"
_Z9gpu_equalPfS_fl:
.text._Z9gpu_equalPfS_fl:
        /* <DEDUP_REMOVED lines=19> */
[----:B--2---:R-:W-:-:S05]  /*0130*/  FSET.BF.EQ.AND R7, R2, UR6, PT ;  /* 0x0000000602077c0a */ /* 0x004fca000b802000 */
[----:B------:R-:W-:Y:S01]  /*0140*/  STG.E desc[UR4][R4.64], R7 ;  /* 0x0000000704007986 */ /* 0x000fe2000c101904 */
[----:B------:R-:W-:Y:S05]  /*0150*/  EXIT ;  /* 0x000000000000794d */ /* 0x000fea0003800000 */
.L_x_3:
        /* <DEDUP_REMOVED lines=10> */
.L_x_26:


//--------------------- .text._Z14gpu_less_equalPfS_S_l --------------------------
	.section	.text._Z14gpu_less_equalPfS_S_l,"ax",@progbits
	.align	128
        .global         _Z14gpu_less_equalPfS_S_l
        .type           _Z14gpu_less_equalPfS_S_l,@function
        .size           _Z14gpu_less_equalPfS_S_l,(.L_x_27 - _Z14gpu_less_equalPfS_S_l)
        .other          _Z14gpu_less_equalPfS_S_l,@"STO_CUDA_ENTRY STV_DEFAULT"
_Z14gpu_less_equalPfS_S_l:
.text._Z14gpu_less_equalPfS_S_l:
        /* <DEDUP_REMOVED lines=22> */
[----:B---3--:R-:W-:-:S05]  /*0160*/  FSET.BF.LE.AND R9, R2, R5, PT ;  /* 0x000000050209720a */ /* 0x008fca0003803000 */
[----:B------:R-:W-:Y:S01]  /*0170*/  STG.E desc[UR4][R6.64], R9 ;  /* 0x0000000906007986 */ /* 0x000fe2000c101904 */
[----:B------:R-:W-:Y:S05]  /*0180*/  EXIT ;  /* 0x000000000000794d */ /* 0x000fea0003800000 */
.L_x_4:
        /* <DEDUP_REMOVED lines=15> */
.L_x_27:


//--------------------- .text._Z14gpu_less_equalPfS_fl --------------------------
	.section	.text._Z14gpu_less_equalPfS_fl,"ax",@progbits
	.align	128
        .global         _Z14gpu_less_equalPfS_fl
        .type           _Z14gpu_less_equalPfS_fl,@function
        .size           _Z14gpu_less_equalPfS_fl,(.L_x_28 - _Z14gpu_less_equalPfS_fl)
        .other          _Z14gpu_less_equalPfS_fl,@"STO_CUDA_ENTRY STV_DEFAULT"
_Z14gpu_less_equalPfS_fl:
.text._Z14gpu_less_equalPfS_fl:
        /* <DEDUP_REMOVED lines=19> */
[----:B--2---:R-:W-:-:S05]  /*0130*/  FSET.BF.LE.AND R7, R2, UR6, PT ;  /* 0x0000000602077c0a */ /* 0x004fca000b803000 */
[----:B------:R-:W-:Y:S01]  /*0140*/  STG.E desc[UR4][R4.64], R7 ;  /* 0x0000000704007986 */ /* 0x000fe2000c101904 */
[----:B------:R-:W-:Y:S05]  /*0150*/  EXIT ;  /* 0x000000000000794d */ /* 0x000fea0003800000 */
.L_x_5:
        /* <DEDUP_REMOVED lines=10> */
.L_x_28:


//--------------------- .text._Z8gpu_lessPfS_S_l  --------------------------
	.section	.text._Z8gpu_lessPfS_S_l,"ax",@progbits
	.align	128
        .global         _Z8gpu_lessPfS_S_l
        .type           _Z8gpu_lessPfS_S_l,@function
        .size           _Z8gpu_lessPfS_S_l,(.L_x_29 - _Z8gpu_lessPfS_S_l)
        .other          _Z8gpu_lessPfS_S_l,@"STO_CUDA_ENTRY STV_DEFAULT"
_Z8gpu_lessPfS_S_l:
.text._Z8gpu_lessPfS_S_l:
        /* <DEDUP_REMOVED lines=22> */
[----:B---3--:R-:W-:-:S05]  /*0160*/  FSET.BF.LT.AND R9, R2, R5, PT ;  /* 0x000000050209720a */ /* 0x008fca0003801000 */
[----:B------:R-:W-:Y:S01]  /*0170*/  STG.E desc[UR4][R6.64], R9 ;  /* 0x0000000906007986 */ /* 0x000fe2000c101904 */
[----:B------:R-:W-:Y:S05]  /*0180*/  EXIT ;  /* 0x000000000000794d */ /* 0x000fea0003800000 */
.L_x_6:
        /* <DEDUP_REMOVED lines=15> */
.L_x_29:


//--------------------- .text._Z8gpu_lessPfS_fl   --------------------------
	.section	.text._Z8gpu_lessPfS_fl,"ax",@progbits
	.align	128
        .global         _Z8gpu_lessPfS_fl
        .type           _Z8gpu_lessPfS_fl,@function
        .size           _Z8gpu_lessPfS_fl,(.L_x_30 - _Z8gpu_lessPfS_fl)
        .other          _Z8gpu_lessPfS_fl,@"STO_CUDA_ENTRY STV_DEFAULT"
_Z8gpu_lessPfS_fl:
.text._Z8gpu_lessPfS_fl:
        /* <DEDUP_REMOVED lines=19> */
[----:B--2---:R-:W-:-:S05]  /*0130*/  FSET.BF.LT.AND R7, R2, UR6, PT ;  /* 0x0000000602077c0a */ /* 0x004fca000b801000 */
[----:B------:R-:W-:Y:S01]  /*0140*/  STG.E desc[UR4][R4.64], R7 ;  /* 0x0000000704007986 */ /* 0x000fe2000c101904 */
[----:B------:R-:W-:Y:S05]  /*0150*/  EXIT ;  /* 0x000000000000794d */ /* 0x000fea0003800000 */
.L_x_7:
        /* <DEDUP_REMOVED lines=10> */
.L_x_30:


//--------------------- .text._Z17gpu_greater_equalPfS_S_l --------------------------
	.section	.text._Z17gpu_greater_equalPfS_S_l,"ax",@progbits
	.align	128
        .global         _Z17gpu_greater_equalPfS_S_l
        .type           _Z17gpu_greater_equalPfS_S_l,@function
        .size           _Z17gpu_greater_equalPfS_S_l,(.L_x_31 - _Z17gpu_greater_equalPfS_S_l)
        .other          _Z17gpu_greater_equalPfS_S_l,@"STO_CUDA_ENTRY STV_DEFAULT"
_Z17gpu_greater_equalPfS_S_l:
.text._Z17gpu_greater_equalPfS_S_l:
        /* <DEDUP_REMOVED lines=22> */
[----:B---3--:R-:W-:-:S05]  /*0160*/  FSET.BF.GE.AND R9, R2, R5, PT ;  /* 0x000000050209720a */ /* 0x008fca0003806000 */
[----:B------:R-:W-:Y:S01]  /*0170*/  STG.E desc[UR4][R6.64], R9 ;  /* 0x0000000906007986 */ /* 0x000fe2000c101904 */
[----:B------:R-:W-:Y:S05]  /*0180*/  EXIT ;  /* 0x000000000000794d */ /* 0x000fea0003800000 */
.L_x_8:
        /* <DEDUP_REMOVED lines=15> */
.L_x_31:


//--------------------- .text._Z17gpu_greater_equalPfS_fl --------------------------
	.section	.text._Z17gpu_greater_equalPfS_fl,"ax",@progbits
	.align	128
        .global         _Z17gpu_greater_equalPfS_fl
        .type           _Z17gpu_greater_equalPfS_fl,@function
        .size           _Z17gpu_greater_equalPfS_fl,(.L_x_32 - _Z17gpu_greater_equalPfS_fl)
        .other          _Z17gpu_greater_equalPfS_fl,@"STO_CUDA_ENTRY STV_DEFAULT"
_Z17gpu_greater_equalPfS_fl:
.text._Z17gpu_greater_equalPfS_fl:
        /* <DEDUP_REMOVED lines=19> */
[----:B--2---:R-:W-:-:S05]  /*0130*/  FSET.BF.GE.AND R7, R2, UR6, PT ;  /* 0x0000000602077c0a */ /* 0x004fca000b806000 */
[----:B------:R-:W-:Y:S01]  /*0140*/  STG.E desc[UR4][R4.64], R7 ;  /* 0x0000000704007986 */ /* 0x000fe2000c101904 */
[----:B------:R-:W-:Y:S05]  /*0150*/  EXIT ;  /* 0x000000000000794d */ /* 0x000fea0003800000 */
.L_x_9:
        /* <DEDUP_REMOVED lines=10> */
.L_x_32:


//--------------------- .text._Z11gpu_greaterPfS_S_l --------------------------
	.section	.text._Z11gpu_greaterPfS_S_l,"ax",@progbits
	.align	128
        .global         _Z11gpu_greaterPfS_S_l
        .type           _Z11gpu_greaterPfS_S_l,@function
        .size           _Z11gpu_greaterPfS_S_l,(.L_x_33 - _Z11gpu_greaterPfS_S_l)
        .other          _Z11gpu_greaterPfS_S_l,@"STO_CUDA_ENTRY STV_DEFAULT"
_Z11gpu_greaterPfS_S_l:
.text._Z11gpu_greaterPfS_S_l:
        /* <DEDUP_REMOVED lines=22> */
[----:B---3--:R-:W-:-:S05]  /*0160*/  FSET.BF.GT.AND R9, R2, R5, PT ;  /* 0x000000050209720a */ /* 0x008fca0003804000 */
[----:B------:R-:W-:Y:S01]  /*0170*/  STG.E desc[UR4][R6.64], R9 ;  /* 0x0000000906007986 */ /* 0x000fe2000c101904 */
[----:B------:R-:W-:Y:S05]  /*0180*/  EXIT ;  /* 0x000000000000794d */ /* 0x000fea0003800000 */
.L_x_10:
        /* <DEDUP_REMOVED lines=15> */
.L_x_33:


//--------------------- .text._Z11gpu_greaterPfS_fl --------------------------
	.section	.text._Z11gpu_greaterPfS_fl,"ax",@progbits
	.align	128
        .global         _Z11gpu_greaterPfS_fl
        .type           _Z11gpu_greaterPfS_fl,@function
        .size           _Z11gpu_greaterPfS_fl,(.L_x_34 - _Z11gpu_greaterPfS_fl)
        .other          _Z11gpu_greaterPfS_fl,@"STO_CUDA_ENTRY STV_DEFAULT"
_Z11gpu_greaterPfS_fl:
.text._Z11gpu_greaterPfS_fl:
        /* <DEDUP_REMOVED lines=19> */
[----:B--2---:R-:W-:-:S05]  /*0130*/  FSET.BF.GT.AND R7, R2, UR6, PT ;  /* 0x0000000602077c0a */ /* 0x004fca000b804000 */
[----:B------:R-:W-:Y:S01]  /*0140*/  STG.E desc[UR4][R4.64], R7 ;  /* 0x0000000704007986 */ /* 0x000fe2000c101904 */
[----:B------:R-:W-:Y:S05]  /*0150*/  EXIT ;  /* 0x000000000000794d */ /* 0x000fea0003800000 */
.L_x_11:
        /* <DEDUP_REMOVED lines=10> */
.L_x_34:


//--------------------- .text._Z11gpu_isclosePfS_S_ffbl --------------------------
	.section	.text._Z11gpu_isclosePfS_S_ffbl,"ax",@progbits
	.align	128
        .global         _Z11gpu_isclosePfS_S_ffbl
        .type           _Z11gpu_isclosePfS_S_ffbl,@function
        .size           _Z11gpu_isclosePfS_S_ffbl,(.L_x_35 - _Z11gpu_isclosePfS_S_ffbl)
        .other          _Z11gpu_isclosePfS_S_ffbl,@"STO_CUDA_ENTRY STV_DEFAULT"
_Z11gpu_isclosePfS_S_ffbl:
.text._Z11gpu_isclosePfS_S_ffbl:
        /* <DEDUP_REMOVED lines=12> */
[----:B------:R-:W1:Y:S01]  /*00c0*/  LDC.64 R12, c[0x0][0x390] ;  /* 0x0000e400ff0c7b82 */ /* 0x000e620000000a00 */
[----:B------:R-:W2:Y:S07]  /*00d0*/  LDCU.64 UR4, c[0x0][0x358] ;  /* 0x00006b00ff0477ac */ /* 0x000eae0008000a00 */
[----:B------:R-:W3:Y:S01]  /*00e0*/  LDC.64 R10, c[0x0][0x398] ;  /* 0x0000e600ff0a7b82 */ /* 0x000ee20000000a00 */
[----:B0-----:R-:W-:-:S02]  /*00f0*/  IADD3 R2, P0, PT, R7, UR8, RZ ;  /* 0x0000000807027c10 */ /* 0x001fc4000ff1e0ff */
[----:B------:R-:W-:Y:S02]  /*0100*/  IADD3 R4, P1, PT, R7, UR10, RZ ;  /* 0x0000000a07047c10 */ /* 0x000fe4000ff3e0ff */
[C---:B------:R-:W-:Y:S02]  /*0110*/  IADD3.X R3, PT, PT, R8.reuse, UR9, RZ, P0, !PT ;  /* 0x0000000908037c10 */ /* 0x040fe400087fe4ff */
[----:B------:R-:W-:-:S03]  /*0120*/  IADD3.X R5, PT, PT, R8, UR11, RZ, P1, !PT ;  /* 0x0000000b08057c10 */ /* 0x000fc60008ffe4ff */
[----:B--2---:R-:W2:Y:S04]  /*0130*/  LDG.E R2, desc[UR4][R2.64] ;  /* 0x0000000402027981 */ /* 0x004ea8000c1e1900 */
[----:B------:R-:W2:Y:S01]  /*0140*/  LDG.E R4, desc[UR4][R4.64] ;  /* 0x0000000404047981 */ /* 0x000ea2000c1e1900 */
[----:B-1----:R-:W-:-:S05]  /*0150*/  IADD3 R6, P0, PT, R7, R12, RZ ;  /* 0x0000000c07067210 */ /* 0x002fca0007f1e0ff */
[----:B------:R-:W-:Y:S02]  /*0160*/  IMAD.X R7, R8, 0x1, R13, P0 ;  /* 0x0000000108077824 */ /* 0x000fe400000e060d */
[----:B--2---:R-:W-:Y:S01]  /*0170*/  FADD R0, R2, -R4 ;  /* 0x8000000402007221 */ /* 0x004fe20000000000 */
[----:B---3--:R-:W-:-:S05]  /*0180*/  FFMA R9, |R4|, R10, R11 ;  /* 0x0000000a04097223 */ /* 0x008fca000000020b */
[----:B------:R-:W-:-:S05]  /*0190*/  FSET.BF.LE.AND R9, |R0|, R9, PT ;  /* 0x000000090009720a */ /* 0x000fca0003803200 */
[----:B------:R-:W-:Y:S01]  /*01a0*/  STG.E desc[UR4][R6.64], R9 ;  /* 0x0000000906007986 */ /* 0x000fe2000c101904 */
[----:B------:R-:W-:Y:S05]  /*01b0*/  EXIT ;  /* 0x000000000000794d */ /* 0x000fea0003800000 */
.L_x_12:
        /* <DEDUP_REMOVED lines=12> */
.L_x_35:


//--------------------- .text._Z12gpu_allclosePfS_ffblRb --------------------------
	.section	.text._Z12gpu_allclosePfS_ffblRb,"ax",@progbits
	.align	128
        .global         _Z12gpu_allclosePfS_ffblRb
        .type           _Z12gpu_allclosePfS_ffblRb,@function
        .size           _Z12gpu_allclosePfS_ffblRb,(.L_x_36 - _Z12gpu_allclosePfS_ffblRb)
        .other          _Z12gpu_allclosePfS_ffblRb,@"STO_CUDA_ENTRY STV_DEFAULT"
_Z12gpu_allclosePfS_ffblRb:
.text._Z12gpu_allclosePfS_ffblRb:
        /* <DEDUP_REMOVED lines=9> */
[----:B------:R-:W0:Y:S01]  /*0090*/  LDC.64 R8, c[0x0][0x3a8] ;  /* 0x0000ea00ff087b82 */ /* 0x000e220000000a00 */
[----:B------:R-:W0:Y:S02]  /*00a0*/  LDCU.64 UR4, c[0x0][0x358] ;  /* 0x00006b00ff0477ac */ /* 0x000e240008000a00 */
[----:B0-----:R-:W2:Y:S02]  /*00b0*/  LDG.E.U8 R2, desc[UR4][R8.64] ;  /* 0x0000000408027981 */ /* 0x001ea4000c1e1100 */
[----:B--2---:R-:W-:-:S13]  /*00c0*/  ISETP.NE.AND P0, PT, R2, RZ, PT ;  /* 0x000000ff0200720c */ /* 0x004fda0003f05270 */
[----:B------:R-:W-:Y:S05]  /*00d0*/  @!P0 EXIT ;  /* 0x000000000000894d */ /* 0x000fea0003800000 */
[----:B------:R-:W0:Y:S01]  /*00e0*/  LDCU.128 UR8, c[0x0][0x380] ;  /* 0x00007000ff0877ac */ /* 0x000e220008000c00 */
[----:B------:R-:W-:Y:S01]  /*00f0*/  IMAD.SHL.U32 R4, R0, 0x4, RZ ;  /* 0x0000000400047824 */ /* 0x000fe200078e00ff */
[----:B------:R-:W-:Y:S01]  /*0100*/  SHF.R.U32.HI R0, RZ, 0x1e, R0 ;  /* 0x0000001eff007819 */ /* 0x000fe20000011600 */
[----:B------:R-:W1:Y:S03]  /*0110*/  LDC.64 R6, c[0x0][0x390] ;  /* 0x0000e400ff067b82 */ /* 0x000e660000000a00 */
[C---:B0-----:R-:W-:Y:S02]  /*0120*/  IADD3 R2, P0, PT, R4.reuse, UR8, RZ ;  /* 0x0000000804027c10 */ /* 0x041fe4000ff1e0ff */
[----:B------:R-:W-:Y:S02]  /*0130*/  IADD3 R4, P1, PT, R4, UR10, RZ ;  /* 0x0000000a04047c10 */ /* 0x000fe4000ff3e0ff */
[----:B------:R-:W-:-:S02]  /*0140*/  IADD3.X R3, PT, PT, R0, UR9, RZ, P0, !PT ;  /* 0x0000000900037c10 */ /* 0x000fc400087fe4ff */
[----:B------:R-:W-:-:S03]  /*0150*/  IADD3.X R5, PT, PT, R0, UR11, RZ, P1, !PT ;  /* 0x0000000b00057c10 */ /* 0x000fc60008ffe4ff */
[----:B------:R-:W2:Y:S04]  /*0160*/  LDG.E R2, desc[UR4][R2.64] ;  /* 0x0000000402027981 */ /* 0x000ea8000c1e1900 */
[----:B------:R-:W2:Y:S02]  /*0170*/  LDG.E R4, desc[UR4][R4.64] ;  /* 0x0000000404047981 */ /* 0x000ea4000c1e1900 */
[----:B--2---:R-:W-:Y:S01]  /*0180*/  FADD R0, R2, -R4 ;  /* 0x8000000402007221 */ /* 0x004fe20000000000 */
[----:B-1----:R-:W-:-:S05]  /*0190*/  FFMA R7, |R4|, R6, R7 ;  /* 0x0000000604077223 */ /* 0x002fca0000000207 */
[----:B------:R-:W-:-:S13]  /*01a0*/  FSETP.GTU.AND P0, PT, |R0|, R7, PT ;  /* 0x000000070000720b */ /* 0x000fda0003f0c200 */
[----:B------:R-:W-:Y:S05]  /*01b0*/  @!P0 EXIT ;  /* 0x000000000000894d */ /* 0x000fea0003800000 */
[----:B------:R-:W-:Y:S01]  /*01c0*/  STG.E.U8 desc[UR4][R8.64], RZ ;  /* 0x000000ff08007986 */ /* 0x000fe2000c101104 */
[----:B------:R-:W-:Y:S05]  /*01d0*/  EXIT ;  /* 0x000000000000794d */ /* 0x000fea0003800000 */
.L_x_13:
        /* <DEDUP_REMOVED lines=10> */
.L_x_36:


//--------------------- .text._Z15gpu_logical_xorPfS_S_l --------------------------
	.section	.text._Z15gpu_logical_xorPfS_S_l,"ax",@progbits
	.align	128
        .global         _Z15gpu_logical_xorPfS_S_l
        .type           _Z15gpu_logical_xorPfS_S_l,@function
        .size           _Z15gpu_logical_xorPfS_S_l,(.L_x_37 - _Z15gpu_logical_xorPfS_S_l)
        .other          _Z15gpu_logical_xorPfS_S_l,@"STO_CUDA_ENTRY STV_DEFAULT"
_Z15gpu_logical_xorPfS_S_l:
.text._Z15gpu_logical_xorPfS_S_l:
        /* <DEDUP_REMOVED lines=17> */
[----:B------:R-:W-:-:S03]  /*0110*/  IADD3.X R3, PT, PT, R7, UR9, RZ, P0, !PT ;  /* 0x0000000907037c10 */ /* 0x000fc600087fe4ff */
[----:B-1----:R-:W3:Y:S04]  /*0120*/  LDG.E R4, desc[UR4][R4.64] ;  /* 0x0000000404047981 */ /* 0x002ee8000c1e1900 */
[----:B------:R-:W4:Y:S01]  /*0130*/  LDG.E R2, desc[UR4][R2.64] ;  /* 0x0000000402027981 */ /* 0x000f22000c1e1900 */
[----:B--2---:R-:W-:-:S04]  /*0140*/  IADD3 R6, P1, PT, R6, UR6, RZ ;  /* 0x0000000606067c10 */ /* 0x004fc8000ff3e0ff */
[----:B------:R-:W-:Y:S02]  /*0150*/  IADD3.X R7, PT, PT, R7, UR7, RZ, P1, !PT ;  /* 0x0000000707077c10 */ /* 0x000fe40008ffe4ff */
[----:B---3--:R-:W-:-:S04]  /*0160*/  FSETP.NEU.AND P0, PT, R4, RZ, PT ;  /* 0x000000ff0400720b */ /* 0x008fc80003f0d000 */
[----:B----4-:R-:W-:-:S04]  /*0170*/  FSETP.NEU.XOR P0, PT, R2, RZ, P0 ;  /* 0x000000ff0200720b */ /* 0x010fc8000070d800 */
[----:B------:R-:W-:-:S04]  /*0180*/  SEL R0, RZ, 0x1, !P0 ;  /* 0x00000001ff007807 */ /* 0x000fc80004000000 */
[----:B------:R-:W-:-:S05]  /*0190*/  I2FP.F32.U32 R9, R0 ;  /* 0x0000000000097245 */ /* 0x000fca0000201000 */
[----:B------:R-:W-:Y:S01]  /*01a0*/  STG.E desc[UR4][R6.64], R9 ;  /* 0x0000000906007986 */ /* 0x000fe2000c101904 */
[----:B------:R-:W-:Y:S05]  /*01b0*/  EXIT ;  /* 0x000000000000794d */ /* 0x000fea0003800000 */
.L_x_14:
        /* <DEDUP_REMOVED lines=12> */
.L_x_37:


//--------------------- .text._Z15gpu_logical_notPfS_l --------------------------
	.section	.text._Z15gpu_logical_notPfS_l,"ax",@progbits
	.align	128
        .global         _Z15gpu_logical_notPfS_l
        .type           _Z15gpu_logical_notPfS_l,@function
        .size           _Z15gpu_logical_notPfS_l,(.L_x_38 - _Z15gpu_logical_notPfS_l)
        .other          _Z15gpu_logical_notPfS_l,@"STO_CUDA_ENTRY STV_DEFAULT"
_Z15gpu_logical_notPfS_l:
.text._Z15gpu_logical_notPfS_l:
        /* <DEDUP_REMOVED lines=12> */
[----:B------:R-:W1:Y:S03]  /*00c0*/  LDCU.64 UR4, c[0x0][0x358] ;  /* 0x00006b00ff0477ac */ /* 0x000e660008000a00 */
[----:B0-----:R-:W-:-:S04]  /*00d0*/  IADD3 R2, P0, PT, R4, UR8, RZ ;  /* 0x0000000804027c10 */ /* 0x001fc8000ff1e0ff */
[----:B------:R-:W-:-:S05]  /*00e0*/  IADD3.X R3, PT, PT, R0, UR9, RZ, P0, !PT ;  /* 0x0000000900037c10 */ /* 0x000fca00087fe4ff */
[----:B-1----:R-:W2:Y:S01]  /*00f0*/  LDG.E R2, desc[UR4][R2.64] ;  /* 0x0000000402027981 */ /* 0x002ea2000c1e1900 */
[----:B------:R-:W-:-:S04]  /*0100*/  IADD3 R4, P0, PT, R4, UR10, RZ ;  /* 0x0000000a04047c10 */ /* 0x000fc8000ff1e0ff */
[----:B------:R-:W-:Y:S02]  /*0110*/  IADD3.X R5, PT, PT, R0, UR11, RZ, P0, !PT ;  /* 0x0000000b00057c10 */ /* 0x000fe400087fe4ff */
[----:B--2---:R-:W-:-:S05]  /*0120*/  FSET.BF.EQ.AND R7, R2, RZ, PT ;  /* 0x000000ff0207720a */ /* 0x004fca0003802000 */
[----:B------:R-:W-:Y:S01]  /*0130*/  STG.E desc[UR4][R4.64], R7 ;  /* 0x0000000704007986 */ /* 0x000fe2000c101904 */
[----:B------:R-:W-:Y:S05]  /*0140*/  EXIT ;  /* 0x000000000000794d */ /* 0x000fea0003800000 */
.L_x_15:
        /* <DEDUP_REMOVED lines=11> */
.L_x_38:


//--------------------- .text._Z14gpu_logical_orPfS_S_l --------------------------
	.section	.text._Z14gpu_logical_orPfS_S_l,"ax",@progbits
	.align	128
        .global         _Z14gpu_logical_orPfS_S_l
        .type           _Z14gpu_logical_orPfS_S_l,@function
        .size           _Z14gpu_logical_orPfS_S_l,(.L_x_39 - _Z14gpu_logical_orPfS_S_l)
        .other          _Z14gpu_logical_orPfS_S_l,@"STO_CUDA_ENTRY STV_DEFAULT"
_Z14gpu_logical_orPfS_S_l:
.text._Z14gpu_logical_orPfS_S_l:
        /* <DEDUP_REMOVED lines=23> */
[----:B----4-:R-:W-:-:S04]  /*0170*/  FSETP.NEU.OR P0, PT, R2, RZ, P0 ;  /* 0x000000ff0200720b */ /* 0x010fc8000070d400 */
[----:B------:R-:W-:-:S04]  /*0180*/  SEL R0, RZ, 0x1, !P0 ;  /* 0x00000001ff007807 */ /* 0x000fc80004000000 */
[----:B------:R-:W-:-:S05]  /*0190*/  I2FP.F32.U32 R9, R0 ;  /* 0x0000000000097245 */ /* 0x000fca0000201000 */
[----:B------:R-:W-:Y:S01]  /*01a0*/  STG.E desc[UR4][R6.64], R9 ;  /* 0x0000000906007986 */ /* 0x000fe2000c101904 */
[----:B------:R-:W-:Y:S05]  /*01b0*/  EXIT ;  /* 0x000000000000794d */ /* 0x000fea0003800000 */
.L_x_16:
        /* <DEDUP_REMOVED lines=12> */
.L_x_39:


//--------------------- .text._Z15gpu_logical_andPfS_S_l --------------------------
	.section	.text._Z15gpu_logical_andPfS_S_l,"ax",@progbits
	.align	128
        .global         _Z15gpu_logical_andPfS_S_l
        .type           _Z15gpu_logical_andPfS_S_l,@function
        .size           _Z15gpu_logical_andPfS_S_l,(.L_x_40 - _Z15gpu_logical_andPfS_S_l)
        .other          _Z15gpu_logical_andPfS_S_l,@"STO_CUDA_ENTRY STV_DEFAULT"
_Z15gpu_logical_andPfS_S_l:
.text._Z15gpu_logical_andPfS_S_l:
        /* <DEDUP_REMOVED lines=23> */
[----:B----4-:R-:W-:-:S04]  /*0170*/  FSETP.NEU.AND P0, PT, R2, RZ, P0 ;  /* 0x000000ff0200720b */ /* 0x010fc8000070d000 */
[----:B------:R-:W-:-:S04]  /*0180*/  SEL R0, RZ, 0x1, !P0 ;  /* 0x00000001ff007807 */ /* 0x000fc80004000000 */
[----:B------:R-:W-:-:S05]  /*0190*/  I2FP.F32.U32 R9, R0 ;  /* 0x0000000000097245 */ /* 0x000fca0000201000 */
[----:B------:R-:W-:Y:S01]  /*01a0*/  STG.E desc[UR4][R6.64], R9 ;  /* 0x0000000906007986 */ /* 0x000fe2000c101904 */
[----:B------:R-:W-:Y:S05]  /*01b0*/  EXIT ;  /* 0x000000000000794d */ /* 0x000fea0003800000 */
.L_x_17:
        /* <DEDUP_REMOVED lines=12> */
.L_x_40:


//--------------------- .text._Z12gpu_isposinfPfS_l --------------------------
	.section	.text._Z12gpu_isposinfPfS_l,"ax",@progbits
	.align	128
        .global         _Z12gpu_isposinfPfS_l
        .type           _Z12gpu_isposinfPfS_l,@function
        .size           _Z12gpu_isposinfPfS_l,(.L_x_41 - _Z12gpu_isposinfPfS_l)
        .other          _Z12gpu_isposinfPfS_l,@"STO_CUDA_ENTRY STV_DEFAULT"
_Z12gpu_isposinfPfS_l:
.text._Z12gpu_isposinfPfS_l:
        /* <DEDUP_REMOVED lines=18> */
[C---:B--2---:R-:W-:Y:S02]  /*0120*/  FSETP.NEU.AND P0, PT, |R2|.reuse, +INF , PT ;  /* 0x7f8000000200780b */ /* 0x044fe40003f0d200 */
[----:B------:R-:W-:-:S04]  /*0130*/  FSET.BF.GT.AND R0, R2, RZ, PT ;  /* 0x000000ff0200720a */ /* 0x000fc80003804000 */
[----:B------:R-:W-:-:S05]  /*0140*/  FSEL R7, R0, RZ, !P0 ;  /* 0x000000ff00077208 */ /* 0x000fca0004000000 */
[----:B------:R-:W-:Y:S01]  /*0150*/  STG.E desc[UR4][R4.64], R7 ;  /* 0x0000000704007986 */ /* 0x000fe2000c101904 */
[----:B------:R-:W-:Y:S05]  /*0160*/  EXIT ;  /* 0x000000000000794d */ /* 0x000fea0003800000 */
.L_x_18:
        /* <DEDUP_REMOVED lines=9> */
.L_x_41:


//--------------------- .text._Z12gpu_isneginfPfS_l --------------------------
	.section	.text._Z12gpu_isneginfPfS_l,"ax",@progbits
	.align	128
        .global         _Z12gpu_isneginfPfS_l
        .type           _Z12gpu_isneginfPfS_l,@function
        .size           _Z12gpu_isneginfPfS_l,(.L_x_42 - _Z12gpu_isneginfPfS_l)
        .other          _Z12gpu_isneginfPfS_l,@"STO_CUDA_ENTRY STV_DEFAULT"
_Z12gpu_isneginfPfS_l:
.text._Z12gpu_isneginfPfS_l:
        /* <DEDUP_REMOVED lines=19> */
[----:B------:R-:W-:-:S04]  /*0130*/  FSET.BF.LT.AND R0, R2, RZ, PT ;  /* 0x000000ff0200720a */ /* 0x000fc80003801000 */
[----:B------:R-:W-:-:S05]  /*0140*/  FSEL R7, R0, RZ, !P0 ;  /* 0x000000ff00077208 */ /* 0x000fca0004000000 */
[----:B------:R-:W-:Y:S01]  /*0150*/  STG.E desc[UR4][R4.64], R7 ;  /* 0x0000000704007986 */ /* 0x000fe2000c101904 */
[----:B------:R-:W-:Y:S05]  /*0160*/  EXIT ;  /* 0x000000000000794d */ /* 0x000fea0003800000 */
.L_x_19:
        /* <DEDUP_REMOVED lines=9> */
.L_x_42:


//--------------------- .text._Z9gpu_isnanPfS_l   --------------------------
	.section	.text._Z9gpu_isnanPfS_l,"ax",@progbits
	.align	128
        .global         _Z9gpu_isnanPfS_l
        .type           _Z9gpu_isnanPfS_l,@function
        .size           _Z9gpu_isnanPfS_l,(.L_x_43 - _Z9gpu_isnanPfS_l)
        .other          _Z9gpu_isnanPfS_l,@"STO_CUDA_ENTRY STV_DEFAULT"
_Z9gpu_isnanPfS_l:
.text._Z9gpu_isnanPfS_l:
        /* <DEDUP_REMOVED lines=18> */
[----:B--2---:R-:W-:-:S05]  /*0120*/  FSET.BF.NAN.AND R7, |R2|, |R2|, PT ;  /* 0x400000020207720a */ /* 0x004fca0003808200 */
[----:B------:R-:W-:Y:S01]  /*0130*/  STG.E desc[UR4][R4.64], R7 ;  /* 0x0000000704007986 */ /* 0x000fe2000c101904 */
[----:B------:R-:W-:Y:S05]  /*0140*/  EXIT ;  /* 0x000000000000794d */ /* 0x000fea0003800000 */
.L_x_20:
        /* <DEDUP_REMOVED lines=11> */
.L_x_43:


//--------------------- .text._Z9gpu_isinfPfS_l   --------------------------
	.section	.text._Z9gpu_isinfPfS_l,"ax",@progbits
	.align	128
        .global         _Z9gpu_isinfPfS_l
        .type           _Z9gpu_isinfPfS_l,@function
        .size           _Z9gpu_isinfPfS_l,(.L_x_44 - _Z9gpu_isinfPfS_l)
        .other          _Z9gpu_isinfPfS_l,@"STO_CUDA_ENTRY STV_DEFAULT"
_Z9gpu_isinfPfS_l:
.text._Z9gpu_isinfPfS_l:
        /* <DEDUP_REMOVED lines=18> */
[----:B--2---:R-:W-:-:S05]  /*0120*/  FSET.BF.EQ.AND R7, |R2|, +INF , PT ;  /* 0x7f8000000207780a */ /* 0x004fca0003802200 */
[----:B------:R-:W-:Y:S01]  /*0130*/  STG.E desc[UR4][R4.64], R7 ;  /* 0x0000000704007986 */ /* 0x000fe2000c101904 */
[----:B------:R-:W-:Y:S05]  /*0140*/  EXIT ;  /* 0x000000000000794d */ /* 0x000fea0003800000 */
.L_x_21:
        /* <DEDUP_REMOVED lines=11> */
.L_x_44:


//--------------------- .text._Z12gpu_isfinitePfS_l --------------------------
	.section	.text._Z12gpu_isfinitePfS_l,"ax",@progbits
	.align	128
        .global         _Z12gpu_isfinitePfS_l
        .type           _Z12gpu_isfinitePfS_l,@function
        .size           _Z12gpu_isfinitePfS_l,(.L_x_45 - _Z12gpu_isfinitePfS_l)
        .other          _Z12gpu_isfinitePfS_l,@"STO_CUDA_ENTRY STV_DEFAULT"
_Z12gpu_isfinitePfS_l:
.text._Z12gpu_isfinitePfS_l:
        /* <DEDUP_REMOVED lines=18> */
[----:B--2---:R-:W-:-:S05]  /*0120*/  FSET.BF.NE.AND R7, |R2|, +INF , PT ;  /* 0x7f8000000207780a */ /* 0x004fca0003805200 */
[----:B------:R-:W-:Y:S01]  /*0130*/  STG.E desc[UR4][R4.64], R7 ;  /* 0x0000000704007986 */ /* 0x000fe2000c101904 */
[----:B------:R-:W-:Y:S05]  /*0140*/  EXIT ;  /* 0x000000000000794d */ /* 0x000fea0003800000 */
.L_x_22:
        /* <DEDUP_REMOVED lines=11> */
.L_x_45:


//--------------------- .nv.shared.reserved.0     --------------------------
	.section	.nv.shared.reserved.0,"aw",@nobits
	.weak		__nv_reservedSMEM_offset_0_alias
	.size		__nv_reservedSMEM_offset_0_alias, 0, 64
	.other		__nv_reservedSMEM_offset_0_alias,@"STO_CUDA_RESERVED_SHARED STV_DEFAULT"
__nv_reservedSMEM_offset_0_alias:
	.zero		0
	.zero		64


//--------------------- .nv.constant0._Z13gpu_not_equalPfS_S_l --------------------------
	.section	.nv.constant0._Z13gpu_not_equalPfS_S_l,"a",@progbits
	.sectionflags	@""
	.align	4
.nv.constant0._Z13gpu_not_equalPfS_S_l:
	.zero		928


//--------------------- .nv.constant0._Z13gpu_not_equalPfS_fl --------------------------
	.section	.nv.constant0._Z13gpu_not_equalPfS_fl,"a",@progbits
	.sectionflags	@""
	.align	4
.nv.constant0._Z13gpu_not_equalPfS_fl:
	.zero		928


//--------------------- .nv.constant0._Z9gpu_equalPfS_S_l --------------------------
	.section	.nv.constant0._Z9gpu_equalPfS_S_l,"a",@progbits
	.sectionflags	@""
	.align	4
.nv.constant0._Z9gpu_equalPfS_S_l:
	.zero		928


//--------------------- .nv.constant0._Z9gpu_equalPfS_fl --------------------------
	.section	.nv.constant0._Z9gpu_equalPfS_fl,"a",@progbits
	.sectionflags	@""
	.align	4
.nv.constant0._Z9gpu_equalPfS_fl:
	.zero		928


//--------------------- .nv.constant0._Z14gpu_less_equalPfS_S_l --------------------------
	.section	.nv.constant0._Z14gpu_less_equalPfS_S_l,"a",@progbits
	.sectionflags	@""
	.align	4
.nv.constant0._Z14gpu_less_equalPfS_S_l:
	.zero		928


//--------------------- .nv.constant0._Z14gpu_less_equalPfS_fl --------------------------
	.section	.nv.constant0._Z14gpu_less_equalPfS_fl,"a",@progbits
	.sectionflags	@""
	.align	4
.nv.constant0._Z14gpu_less_equalPfS_fl:
	.zero		928


//--------------------- .nv.constant0._Z8gpu_lessPfS_S_l --------------------------
	.section	.nv.constant0._Z8gpu_lessPfS_S_l,"a",@progbits
	.sectionflags	@""
	.align	4
.nv.constant0._Z8gpu_lessPfS_S_l:
	.zero		928


//--------------------- .nv.constant0._Z8gpu_lessPfS_fl --------------------------
	.section	.nv.constant0._Z8gpu_lessPfS_fl,"a",@progbits
	.sectionflags	@""
	.align	4
.nv.constant0._Z8gpu_lessPfS_fl:
	.zero		928


//--------------------- .nv.constant0._Z17gpu_greater_equalPfS_S_l --------------------------
	.section	.nv.constant0._Z17gpu_greater_equalPfS_S_l,"a",@progbits
	.sectionflags	@""
	.align	4
.nv.constant0._Z17gpu_greater_equalPfS_S_l:
	.zero		928


//--------------------- .nv.constant0._Z17gpu_greater_equalPfS_fl --------------------------
	.section	.nv.constant0._Z17gpu_greater_equalPfS_fl,"a",@progbits
	.sectionflags	@""
	.align	4
.nv.constant0._Z17gpu_greater_equalPfS_fl:
	.zero		928


//--------------------- .nv.constant0._Z11gpu_greaterPfS_S_l --------------------------
	.section	.nv.constant0._Z11gpu_greaterPfS_S_l,"a",@progbits
	.sectionflags	@""
	.align	4
.nv.constant0._Z11gpu_greaterPfS_S_l:
	.zero		928


//--------------------- .nv.constant0._Z11gpu_greaterPfS_fl --------------------------
	.section	.nv.constant0._Z11gpu_greaterPfS_fl,"a",@progbits
	.sectionflags	@""
	.align	4
.nv.constant0._Z11gpu_greaterPfS_fl:
	.zero		928


//--------------------- .nv.constant0._Z11gpu_isclosePfS_S_ffbl --------------------------
	.section	.nv.constant0._Z11gpu_isclosePfS_S_ffbl,"a",@progbits
	.sectionflags	@""
	.align	4
.nv.constant0._Z11gpu_isclosePfS_S_ffbl:
	.zero		944


//--------------------- .nv.constant0._Z12gpu_allclosePfS_ffblRb --------------------------
	.section	.nv.constant0._Z12gpu_allclosePfS_ffblRb,"a",@progbits
	.sectionflags	@""
	.align	4
.nv.constant0._Z12gpu_allclosePfS_ffblRb:
	.zero		944


//--------------------- .nv.constant0._Z15gpu_logical_xorPfS_S_l --------------------------
	.section	.nv.constant0._Z15gpu_logical_xorPfS_S_l,"a",@progbits
	.sectionflags	@""
	.align	4
.nv.constant0._Z15gpu_logical_xorPfS_S_l:
	.zero		928


//--------------------- .nv.constant0._Z15gpu_logical_notPfS_l --------------------------
	.section	.nv.constant0._Z15gpu_logical_notPfS_l,"a",@progbits
	.sectionflags	@""
	.align	4
.nv.constant0._Z15gpu_logical_notPfS_l:
	.zero		920


//--------------------- .nv.constant0._Z14gpu_logical_orPfS_S_l --------------------------
	.section	.nv.constant0._Z14gpu_logical_orPfS_S_l,"a",@progbits
	.sectionflags	@""
	.align	4
.nv.constant0._Z14gpu_logical_orPfS_S_l:
	.zero		928


//--------------------- .nv.constant0._Z15gpu_logical_andPfS_S_l --------------------------
	.section	.nv.constant0._Z15gpu_logical_andPfS_S_l,"a",@progbits
	.sectionflags	@""
	.align	4
.nv.constant0._Z15gpu_logical_andPfS_S_l:
	.zero		928


//--------------------- .nv.constant0._Z12gpu_isposinfPfS_l --------------------------
	.section	.nv.constant0._Z12gpu_isposinfPfS_l,"a",@progbits
	.sectionflags	@""
	.align	4
.nv.constant0._Z12gpu_isposinfPfS_l:
	.zero		920


//--------------------- .nv.constant0._Z12gpu_isneginfPfS_l --------------------------
	.section	.nv.constant0._Z12gpu_isneginfPfS_l,"a",@progbits
	.sectionflags	@""
	.align	4
.nv.constant0._Z12gpu_isneginfPfS_l:
	.zero		920


//--------------------- .nv.constant0._Z9gpu_isnanPfS_l --------------------------
	.section	.nv.constant0._Z9gpu_isnanPfS_l,"a",@progbits
	.sectionflags	@""
	.align	4
.nv.constant0._Z9gpu_isnanPfS_l:
	.zero		920


//--------------------- .nv.constant0._Z9gpu_isinfPfS_l --------------------------
	.section	.nv.constant0._Z9gpu_isinfPfS_l,"a",@progbits
	.sectionflags	@""
	.align	4
.nv.constant0._Z9gpu_isinfPfS_l:
	.zero		920


//--------------------- .nv.constant0._Z12gpu_isfinitePfS_l --------------------------
	.section	.nv.constant0._Z12gpu_isfinitePfS_l,"a",@progbits
	.sectionflags	@""
	.align	4
.nv.constant0._Z12gpu_isfinitePfS_l:
	.zero		920


//--------------------- SYMBOLS --------------------------

	.type		.nv.reservedSmem.offset0,@object
	.size		.nv.reservedSmem.offset0,0x4
